	.target	sm_90a

	.elftype	@"ET_EXEC"


//--------------------- .note.nv.tkinfo           --------------------------
	.section	.note.nv.tkinfo,"",@"SHT_NOTE"
	.sectionflags	@"SHF_NOTE_NV_TKINFO"
	.tkinfo
        /*0018*/ 	.word	0x00000002
        /*0030*/ 	.string	""
        /*0030*/ 	.string	"ptxas"
        /*0030*/ 	.string	"Cuda compilation tools, release 13.0, V13.0.88"
        /*0030*/ 	.string	"Build cuda_13.0.r13.0/compiler.36424714_0"
        /*0030*/ 	.string	"-arch sm_90a -m 64 "



//--------------------- .note.nv.cuinfo           --------------------------
	.section	.note.nv.cuinfo,"",@"SHT_NOTE"
	.sectionflags	@"SHF_NOTE_NV_CUINFO"
        /*0018*/ 	.short	0x0002
        /*001a*/ 	.short	0x005a
        /*001c*/ 	.short	0x0082
	.zero		2


//--------------------- .nv.info                  --------------------------
	.section	.nv.info,"",@"SHT_CUDA_INFO"
	.align	4


	//----- nvinfo : EIATTR_REGCOUNT
	.align		4
        /*0000*/ 	.byte	0x04, 0x2f
        /*0002*/ 	.short	(.L_16 - .L_15)
	.align		4
.L_15:
        /*0004*/ 	.word	index@(_ZN7cutlass13device_kernelINS_4fmha6kernel13FmhaKernelTmaINS1_10collective15FmhaMainloopTmaINS_10bfloat16_tEfN4cute5tupleIJNS7_1CILi64EEESA_NS9_ILi48EEEEEENS4_13DefaultFusionEJEEENS4_15FmhaFwdEpilogueIS6_fNS8_IJSA_SB_SA_EEEEEJEEEEEvNT_6ParamsE)
        /*0008*/ 	.word	0x00000059


	//----- nvinfo : EIATTR_FRAME_SIZE
	.align		4
.L_16:
        /*000c*/ 	.byte	0x04, 0x11
        /*000e*/ 	.short	(.L_18 - .L_17)
	.align		4
.L_17:
        /*0010*/ 	.word	index@($__internal_0_$__cuda_sm20_rcp_rn_f32_slowpath)
        /*0014*/ 	.word	0x00000000


	//----- nvinfo : EIATTR_FRAME_SIZE
	.align		4
.L_18:
        /*0018*/ 	.byte	0x04, 0x11
        /*001a*/ 	.short	(.L_20 - .L_19)
	.align		4
.L_19:
        /*001c*/ 	.word	index@(_ZN7cutlass13device_kernelINS_4fmha6kernel13FmhaKernelTmaINS1_10collective15FmhaMainloopTmaINS_10bfloat16_tEfN4cute5tupleIJNS7_1CILi64EEESA_NS9_ILi48EEEEEENS4_13DefaultFusionEJEEENS4_15FmhaFwdEpilogueIS6_fNS8_IJSA_SB_SA_EEEEEJEEEEEvNT_6ParamsE)
        /*0020*/ 	.word	0x00000000


	//----- nvinfo : EIATTR_MIN_STACK_SIZE
	.align		4
.L_20:
        /*0024*/ 	.byte	0x04, 0x12
        /*0026*/ 	.short	(.L_22 - .L_21)
	.align		4
.L_21:
        /*0028*/ 	.word	index@(_ZN7cutlass13device_kernelINS_4fmha6kernel13FmhaKernelTmaINS1_10collective15FmhaMainloopTmaINS_10bfloat16_tEfN4cute5tupleIJNS7_1CILi64EEESA_NS9_ILi48EEEEEENS4_13DefaultFusionEJEEENS4_15FmhaFwdEpilogueIS6_fNS8_IJSA_SB_SA_EEEEEJEEEEEvNT_6ParamsE)
        /*002c*/ 	.word	0x00000000
.L_22:


//--------------------- .nv.compat                --------------------------
	.section	.nv.compat,"",@"SHT_CUDA_COMPAT_INFO"
	.align	4
        /*0000*/ 	.byte	0x02, 0x09, 0x01, 0x00, 0x02, 0x02, 0x04, 0x00, 0x02, 0x05, 0x05, 0x00, 0x03, 0x07, 0x01, 0x01
        /*0010*/ 	.byte	0x02, 0x03, 0x01, 0x00, 0x02, 0x06, 0x01, 0x00, 0x04, 0x0b, 0x08, 0x00, 0x00, 0x00, 0x00, 0x00
        /*0020*/ 	.byte	0x00, 0x00, 0x00, 0x00


//--------------------- .nv.info._ZN7cutlass13device_kernelINS_4fmha6kernel13FmhaKernelTmaINS1_10collective15FmhaMainloopTmaINS_10bfloat16_tEfN4cute5tupleIJNS7_1CILi64EEESA_NS9_ILi48EEEEEENS4_13DefaultFusionEJEEENS4_15FmhaFwdEpilogueIS6_fNS8_IJSA_SB_SA_EEEEEJEEEEEvNT_6ParamsE --------------------------
	.section	.nv.info._ZN7cutlass13device_kernelINS_4fmha6kernel13FmhaKernelTmaINS1_10collective15FmhaMainloopTmaINS_10bfloat16_tEfN4cute5tupleIJNS7_1CILi64EEESA_NS9_ILi48EEEEEENS4_13DefaultFusionEJEEENS4_15FmhaFwdEpilogueIS6_fNS8_IJSA_SB_SA_EEEEEJEEEEEvNT_6ParamsE,"",@"SHT_CUDA_INFO"
	.sectionflags	@""
	.align	4


	//----- nvinfo : EIATTR_CUDA_API_VERSION
	.align		4
        /*0000*/ 	.byte	0x04, 0x37
        /*0002*/ 	.short	(.L_24 - .L_23)
.L_23:
        /*0004*/ 	.word	0x00000082


	//----- nvinfo : EIATTR_KPARAM_INFO
	.align		4
.L_24:
        /*0008*/ 	.byte	0x04, 0x17
        /*000a*/ 	.short	(.L_26 - .L_25)
.L_25:
        /*000c*/ 	.word	0x00000000
        /*0010*/ 	.short	0x0000
        /*0012*/ 	.short	0x0070
        /*0014*/ 	.byte	0x00, 0xf0, 0x01, 0x20


	//----- nvinfo : EIATTR_SPARSE_MMA_MASK
	.align		4
.L_26:
        /*0018*/ 	.byte	0x03, 0x50
        /*001a*/ 	.short	0x0000


	//----- nvinfo : EIATTR_MAXREG_COUNT
	.align		4
        /*001c*/ 	.byte	0x03, 0x1b
        /*001e*/ 	.short	0x00ff


	//----- nvinfo : EIATTR_NUM_BARRIERS
	.align		4
        /*0020*/ 	.byte	0x02, 0x4c
        /*0022*/ 	.byte	0x02
	.zero		1


	//----- nvinfo : EIATTR_EXTERNS
	.align		4
        /*0024*/ 	.byte	0x04, 0x0f
        /*0026*/ 	.short	(.L_28 - .L_27)


	//   ....[0]....
	.align		4
.L_27:
        /*0028*/ 	.word	index@(__assertfail)


	//----- nvinfo : EIATTR_MERCURY_ISA_VERSION
	.align		4
.L_28:
        /*002c*/ 	.byte	0x03, 0x5f
        /*002e*/ 	.short	0x0101


	//----- nvinfo : EIATTR_COOP_GROUP_MASK_REGIDS
	.align		4
        /*0030*/ 	.byte	0x04, 0x29
        /*0032*/ 	.short	(.L_30 - .L_29)


	//   ....[0]....
.L_29:
        /*0034*/ 	.word	0xffffffff


	//   ....[1]....
        /*0038*/ 	.word	0xffffffff


	//   ....[2]....
        /*003c*/ 	.word	0xffffffff


	//   ....[3]....
        /*0040*/ 	.word	0xffffffff


	//   ....[4]....
        /*0044*/ 	.word	0xffffffff


	//   ....[5]....
        /*0048*/ 	.word	0xffffffff


	//   ....[6]....
        /*004c*/ 	.word	0xffffffff


	//   ....[7]....
        /*0050*/ 	.word	0xffffffff


	//   ....[8]....
        /*0054*/ 	.word	0xffffffff


	//   ....[9]....
        /*0058*/ 	.word	0xffffffff


	//   ....[10]....
        /*005c*/ 	.word	0xffffffff


	//   ....[11]....
        /*0060*/ 	.word	0xffffffff


	//   ....[12]....
        /*0064*/ 	.word	0xffffffff


	//   ....[13]....
        /*0068*/ 	.word	0xffffffff


	//   ....[14]....
        /*006c*/ 	.word	0xffffffff


	//   ....[15]....
        /*0070*/ 	.word	0xffffffff


	//   ....[16]....
        /*0074*/ 	.word	0xffffffff


	//----- nvinfo : EIATTR_COOP_GROUP_INSTR_OFFSETS
	.align		4
.L_30:
        /*0078*/ 	.byte	0x04, 0x28
        /*007a*/ 	.short	(.L_32 - .L_31)


	//   ....[0]....
.L_31:
        /*007c*/ 	.word	0x00000050


	//   ....[1]....
        /*0080*/ 	.word	0x00000140


	//   ....[2]....
        /*0084*/ 	.word	0x00000270


	//   ....[3]....
        /*0088*/ 	.word	0x00000410


	//   ....[4]....
        /*008c*/ 	.word	0x00000590


	//   ....[5]....
        /*0090*/ 	.word	0x00001920


	//   ....[6]....
        /*0094*/ 	.word	0x000019b0


	//   ....[7]....
        /*0098*/ 	.word	0x00001a30


	//   ....[8]....
        /*009c*/ 	.word	0x00001b70


	//   ....[9]....
        /*00a0*/ 	.word	0x00003400


	//   ....[10]....
        /*00a4*/ 	.word	0x00003410


	//   ....[11]....
        /*00a8*/ 	.word	0x00003440


	//   ....[12]....
        /*00ac*/ 	.word	0x00003460


	//   ....[13]....
        /*00b0*/ 	.word	0x00004e80


	//   ....[14]....
        /*00b4*/ 	.word	0x00004ec0


	//   ....[15]....
        /*00b8*/ 	.word	0x00004f00


	//   ....[16]....
        /*00bc*/ 	.word	0x00004f10


	//----- nvinfo : EIATTR_SYSCALL_OFFSETS
	.align		4
.L_32:
        /*00c0*/ 	.byte	0x04, 0x46
        /*00c2*/ 	.short	(.L_34 - .L_33)


	//   ....[0]....
.L_33:
        /*00c4*/ 	.word	0x000057e0


	//   ....[1]....
        /*00c8*/ 	.word	0x00005900


	//----- nvinfo : EIATTR_MBARRIER_INSTR_OFFSETS
	.align		4
.L_34:
        /*00cc*/ 	.byte	0x04, 0x39
        /*00ce*/ 	.short	(.L_36 - .L_35)


	//   ....[0]....
.L_35:
        /*00d0*/ 	.word	0x00000240
        /*00d4*/ 	.word	0x000000ff
        /*00d8*/ 	.word	0x00007840
        /*00dc*/ 	.short	0x0100
        /*00de*/ 	.byte	0x08
	.zero		1


	//   ....[1]....
        /*00e0*/ 	.word	0x00000250
        /*00e4*/ 	.word	0x000000ff
        /*00e8*/ 	.word	0x00007848
        /*00ec*/ 	.short	0x0100
        /*00ee*/ 	.byte	0x08
	.zero		1


	//   ....[2]....
        /*00f0*/ 	.word	0x00000380
        /*00f4*/ 	.word	0x000000ff
        /*00f8*/ 	.word	0x00007800
        /*00fc*/ 	.short	0x0100
        /*00fe*/ 	.byte	0x08
	.zero		1


	//   ....[3]....
        /*0100*/ 	.word	0x00000390
        /*0104*/ 	.word	0x000000ff
        /*0108*/ 	.word	0x00007820
        /*010c*/ 	.short	0x0100
        /*010e*/ 	.byte	0x08
	.zero		1


	//   ....[4]....
        /*0110*/ 	.word	0x000003a0
        /*0114*/ 	.word	0x000000ff
        /*0118*/ 	.word	0x00007808
        /*011c*/ 	.short	0x0100
        /*011e*/ 	.byte	0x08
	.zero		1


	//   ....[5]....
        /*0120*/ 	.word	0x000003b0
        /*0124*/ 	.word	0x000000ff
        /*0128*/ 	.word	0x00007828
        /*012c*/ 	.short	0x0100
        /*012e*/ 	.byte	0x08
	.zero		1


	//   ....[6]....
        /*0130*/ 	.word	0x000003c0
        /*0134*/ 	.word	0x000000ff
        /*0138*/ 	.word	0x00007810
        /*013c*/ 	.short	0x0100
        /*013e*/ 	.byte	0x08
	.zero		1


	//   ....[7]....
        /*0140*/ 	.word	0x000003d0
        /*0144*/ 	.word	0x000000ff
        /*0148*/ 	.word	0x00007830
        /*014c*/ 	.short	0x0100
        /*014e*/ 	.byte	0x08
	.zero		1


	//   ....[8]....
        /*0150*/ 	.word	0x000003e0
        /*0154*/ 	.word	0x000000ff
        /*0158*/ 	.word	0x00007818
        /*015c*/ 	.short	0x0100
        /*015e*/ 	.byte	0x08
	.zero		1


	//   ....[9]....
        /*0160*/ 	.word	0x000003f0
        /*0164*/ 	.word	0x000000ff
        /*0168*/ 	.word	0x00007838
        /*016c*/ 	.short	0x0100
        /*016e*/ 	.byte	0x08
	.zero		1


	//   ....[10]....
        /*0170*/ 	.word	0x00000520
        /*0174*/ 	.word	0x000000ff
        /*0178*/ 	.word	0x00007850
        /*017c*/ 	.short	0x0100
        /*017e*/ 	.byte	0x08
	.zero		1


	//   ....[11]....
        /*0180*/ 	.word	0x00000530
        /*0184*/ 	.word	0x000000ff
        /*0188*/ 	.word	0x00007868
        /*018c*/ 	.short	0x0100
        /*018e*/ 	.byte	0x08
	.zero		1


	//   ....[12]....
        /*0190*/ 	.word	0x00000540
        /*0194*/ 	.word	0x000000ff
        /*0198*/ 	.word	0x00007858
        /*019c*/ 	.short	0x0100
        /*019e*/ 	.byte	0x08
	.zero		1


	//   ....[13]....
        /*01a0*/ 	.word	0x00000550
        /*01a4*/ 	.word	0x000000ff
        /*01a8*/ 	.word	0x00007870
        /*01ac*/ 	.short	0x0100
        /*01ae*/ 	.byte	0x08
	.zero		1


	//   ....[14]....
        /*01b0*/ 	.word	0x00000560
        /*01b4*/ 	.word	0x000000ff
        /*01b8*/ 	.word	0x00007860
        /*01bc*/ 	.short	0x0100
        /*01be*/ 	.byte	0x08
	.zero		1


	//   ....[15]....
        /*01c0*/ 	.word	0x00000570
        /*01c4*/ 	.word	0x000000ff
        /*01c8*/ 	.word	0x00007878
        /*01cc*/ 	.short	0x0100
        /*01ce*/ 	.byte	0x08
	.zero		1


	//   ....[16]....
        /*01d0*/ 	.word	0x000006b0
        /*01d4*/ 	.word	0x00000003
        /*01d8*/ 	.word	0x00007848
        /*01dc*/ 	.short	0x010a
        /*01de*/ 	.byte	0x3f
	.zero		1


	//   ....[17]....
        /*01e0*/ 	.word	0x00000a30
        /*01e4*/ 	.word	0x00000000
        /*01e8*/ 	.word	0x00007820
        /*01ec*/ 	.short	0x010a
        /*01ee*/ 	.byte	0x3f
	.zero		1


	//   ....[18]....
        /*01f0*/ 	.word	0x00000cc0
        /*01f4*/ 	.word	0x00000000
        /*01f8*/ 	.word	0x00007820
        /*01fc*/ 	.short	0x010a
        /*01fe*/ 	.byte	0x3f
	.zero		1


	//   ....[19]....
        /*0200*/ 	.word	0x00000fc0
        /*0204*/ 	.word	0x00000002
        /*0208*/ 	.word	0x00007820
        /*020c*/ 	.short	0x010a
        /*020e*/ 	.byte	0x3f
	.zero		1


	//   ....[20]....
        /*0210*/ 	.word	0x000012b0
        /*0214*/ 	.word	0x00000009
        /*0218*/ 	.word	0x00007820
        /*021c*/ 	.short	0x010a
        /*021e*/ 	.byte	0x3f
	.zero		1


	//   ....[21]....
        /*0220*/ 	.word	0x000015c0
        /*0224*/ 	.word	0x00000002
        /*0228*/ 	.word	0x00007840
        /*022c*/ 	.short	0x010a
        /*022e*/ 	.byte	0x3f
	.zero		1


	//   ....[22]....
        /*0230*/ 	.word	0x000015e0
        /*0234*/ 	.word	0x00000002
        /*0238*/ 	.word	0x00007800
        /*023c*/ 	.short	0x010a
        /*023e*/ 	.byte	0x3f
	.zero		1


	//   ....[23]....
        /*0240*/ 	.word	0x00002040
        /*0244*/ 	.word	0x00000002
        /*0248*/ 	.word	0x00007808
        /*024c*/ 	.short	0x010a
        /*024e*/ 	.byte	0x3f
	.zero		1


	//   ....[24]....
        /*0250*/ 	.word	0x00002c20
        /*0254*/ 	.word	0x00000012
        /*0258*/ 	.word	0x00000000
        /*025c*/ 	.short	0x0101
        /*025e*/ 	.byte	0x3f
	.zero		1


	//   ....[25]....
        /*0260*/ 	.word	0x00002ce0
        /*0264*/ 	.word	0x00000009
        /*0268*/ 	.word	0x00007800
        /*026c*/ 	.short	0x010a
        /*026e*/ 	.byte	0x3f
	.zero		1


	//   ....[26]....
        /*0270*/ 	.word	0x00002ee0
        /*0274*/ 	.word	0x00000004
        /*0278*/ 	.word	0x00007820
        /*027c*/ 	.short	0x010a
        /*027e*/ 	.byte	0x3f
	.zero		1


	//   ....[27]....
        /*0280*/ 	.word	0x00003500
        /*0284*/ 	.word	0x00000016
        /*0288*/ 	.word	0x00000000
        /*028c*/ 	.short	0x0101
        /*028e*/ 	.byte	0x3f
	.zero		1


	//   ....[28]....
        /*0290*/ 	.word	0x00003560
        /*0294*/ 	.word	0x00000053
        /*0298*/ 	.word	0x00007800
        /*029c*/ 	.short	0x010a
        /*029e*/ 	.byte	0x3f
	.zero		1


	//   ....[29]....
        /*02a0*/ 	.word	0x00004a40
        /*02a4*/ 	.word	0x0000000a
        /*02a8*/ 	.word	0x00000000
        /*02ac*/ 	.short	0x0101
        /*02ae*/ 	.byte	0x3f
	.zero		1


	//   ....[30]....
        /*02b0*/ 	.word	0x00004ac0
        /*02b4*/ 	.word	0x0000000a
        /*02b8*/ 	.word	0x00007820
        /*02bc*/ 	.short	0x010a
        /*02be*/ 	.byte	0x3f
	.zero		1


	//   ....[31]....
        /*02c0*/ 	.word	0x00006140
        /*02c4*/ 	.word	0x00000003
        /*02c8*/ 	.word	0x00007848
        /*02cc*/ 	.short	0x010a
        /*02ce*/ 	.byte	0x3f
	.zero		1


	//   ....[32]....
        /*02d0*/ 	.word	0x00006190
        /*02d4*/ 	.word	0x00000000
        /*02d8*/ 	.word	0x00007820
        /*02dc*/ 	.short	0x010a
        /*02de*/ 	.byte	0x3f
	.zero		1


	//   ....[33]....
        /*02e0*/ 	.word	0x000061e0
        /*02e4*/ 	.word	0x00000000
        /*02e8*/ 	.word	0x00007820
        /*02ec*/ 	.short	0x010a
        /*02ee*/ 	.byte	0x3f
	.zero		1


	//   ....[34]....
        /*02f0*/ 	.word	0x00006230
        /*02f4*/ 	.word	0x00000002
        /*02f8*/ 	.word	0x00007820
        /*02fc*/ 	.short	0x010a
        /*02fe*/ 	.byte	0x3f
	.zero		1


	//   ....[35]....
        /*0300*/ 	.word	0x00006280
        /*0304*/ 	.word	0x00000009
        /*0308*/ 	.word	0x00007820
        /*030c*/ 	.short	0x010a
        /*030e*/ 	.byte	0x3f
	.zero		1


	//   ....[36]....
        /*0310*/ 	.word	0x000062d0
        /*0314*/ 	.word	0x00000002
        /*0318*/ 	.word	0x00007840
        /*031c*/ 	.short	0x010a
        /*031e*/ 	.byte	0x3f
	.zero		1


	//   ....[37]....
        /*0320*/ 	.word	0x00006320
        /*0324*/ 	.word	0x00000002
        /*0328*/ 	.word	0x00007800
        /*032c*/ 	.short	0x010a
        /*032e*/ 	.byte	0x3f
	.zero		1


	//   ....[38]....
        /*0330*/ 	.word	0x00006370
        /*0334*/ 	.word	0x00000002
        /*0338*/ 	.word	0x00007808
        /*033c*/ 	.short	0x010a
        /*033e*/ 	.byte	0x3f
	.zero		1


	//   ....[39]....
        /*0340*/ 	.word	0x000063c0
        /*0344*/ 	.word	0x00000009
        /*0348*/ 	.word	0x00007800
        /*034c*/ 	.short	0x010a
        /*034e*/ 	.byte	0x3f
	.zero		1


	//   ....[40]....
        /*0350*/ 	.word	0x00006410
        /*0354*/ 	.word	0x00000004
        /*0358*/ 	.word	0x00007820
        /*035c*/ 	.short	0x010a
        /*035e*/ 	.byte	0x3f
	.zero		1


	//   ....[41]....
        /*0360*/ 	.word	0x00006460
        /*0364*/ 	.word	0x00000053
        /*0368*/ 	.word	0x00007800
        /*036c*/ 	.short	0x010a
        /*036e*/ 	.byte	0x3f
	.zero		1


	//   ....[42]....
        /*0370*/ 	.word	0x000064b0
        /*0374*/ 	.word	0x0000000a
        /*0378*/ 	.word	0x00007820
        /*037c*/ 	.short	0x010a
        /*037e*/ 	.byte	0x3f
	.zero		1


	//----- nvinfo : EIATTR_NUM_MBARRIERS
	.align		4
.L_36:
        /*0380*/ 	.byte	0x03, 0x38
        /*0382*/ 	.short	0x0010


	//----- nvinfo : EIATTR_EXIT_INSTR_OFFSETS
	.align		4
        /*0384*/ 	.byte	0x04, 0x1c
        /*0386*/ 	.short	(.L_38 - .L_37)


	//   ....[0]....
.L_37:
        /*0388*/ 	.word	0x00006130


	//----- nvinfo : EIATTR_MAX_THREADS
	.align		4
.L_38:
        /*038c*/ 	.byte	0x04, 0x05
        /*038e*/ 	.short	(.L_40 - .L_39)
.L_39:
        /*0390*/ 	.word	0x00000080
        /*0394*/ 	.word	0x00000001
        /*0398*/ 	.word	0x00000001


	//----- nvinfo : EIATTR_CRS_STACK_SIZE
	.align		4
.L_40:
        /*039c*/ 	.byte	0x04, 0x1e
        /*039e*/ 	.short	(.L_42 - .L_41)
.L_41:
        /*03a0*/ 	.word	0x00000000


	//----- nvinfo : EIATTR_CBANK_PARAM_SIZE
	.align		4
.L_42:
        /*03a4*/ 	.byte	0x03, 0x19
        /*03a6*/ 	.short	0x0870


	//----- nvinfo : EIATTR_PARAM_CBANK
	.align		4
        /*03a8*/ 	.byte	0x04, 0x0a
        /*03aa*/ 	.short	(.L_44 - .L_43)
	.align		4
.L_43:
        /*03ac*/ 	.word	index@(.nv.constant0._ZN7cutlass13device_kernelINS_4fmha6kernel13FmhaKernelTmaINS1_10collective15FmhaMainloopTmaINS_10bfloat16_tEfN4cute5tupleIJNS7_1CILi64EEESA_NS9_ILi48EEEEEENS4_13DefaultFusionEJEEENS4_15FmhaFwdEpilogueIS6_fNS8_IJSA_SB_SA_EEEEEJEEEEEvNT_6ParamsE)
        /*03b0*/ 	.short	0x0210
        /*03b2*/ 	.short	0x0870


	//----- nvinfo : EIATTR_SW_WAR
	.align		4
.L_44:
        /*03b4*/ 	.byte	0x04, 0x36
        /*03b6*/ 	.short	(.L_46 - .L_45)
.L_45:
        /*03b8*/ 	.word	0x00000008
.L_46:


//--------------------- .nv.callgraph             --------------------------
	.section	.nv.callgraph,"",@"SHT_CUDA_CALLGRAPH"
	.align	4
	.sectionentsize	8
	.align		4
        /*0000*/ 	.word	0x00000000
	.align		4
        /*0004*/ 	.word	0xffffffff
	.align		4
        /*0008*/ 	.word	index@(_ZN7cutlass13device_kernelINS_4fmha6kernel13FmhaKernelTmaINS1_10collective15FmhaMainloopTmaINS_10bfloat16_tEfN4cute5tupleIJNS7_1CILi64EEESA_NS9_ILi48EEEEEENS4_13DefaultFusionEJEEENS4_15FmhaFwdEpilogueIS6_fNS8_IJSA_SB_SA_EEEEEJEEEEEvNT_6ParamsE)
	.align		4
        /*000c*/ 	.word	index@(__assertfail)
	.align		4
        /*0010*/ 	.word	0x00000000
	.align		4
        /*0014*/ 	.word	0xfffffffe
	.align		4
        /*0018*/ 	.word	0x00000000
	.align		4
        /*001c*/ 	.word	0xfffffffd
	.align		4
        /*0020*/ 	.word	0x00000000
	.align		4
        /*0024*/ 	.word	0xfffffffc


//--------------------- .nv.constant4             --------------------------
	.section	.nv.constant4,"a",@progbits
	.align	8
	.align		8
.nv.constant4:
        /*0000*/ 	.dword	__assertfail
	.align		8
        /*0008*/ 	.dword	__unnamed_1
	.align		8
        /*0010*/ 	.dword	__unnamed_2
	.align		8
        /*0018*/ 	.dword	_ZN39_INTERNAL_ee936907_4_k_cu_1fd0d0f2_27534cuda3std3__45__cpo5beginE
	.align		8
        /*0020*/ 	.dword	_ZN39_INTERNAL_ee936907_4_k_cu_1fd0d0f2_27534cuda3std3__45__cpo3endE
	.align		8
        /*0028*/ 	.dword	_ZN39_INTERNAL_ee936907_4_k_cu_1fd0d0f2_27534cuda3std3__45__cpo6cbeginE
	.align		8
        /*0030*/ 	.dword	_ZN39_INTERNAL_ee936907_4_k_cu_1fd0d0f2_27534cuda3std3__45__cpo4cendE
	.align		8
        /*0038*/ 	.dword	_ZN39_INTERNAL_ee936907_4_k_cu_1fd0d0f2_27534cuda3std3__441_GLOBAL__N__ee936907_4_k_cu_1fd0d0f2_27536ignoreE
	.align		8
        /*0040*/ 	.dword	_ZN39_INTERNAL_ee936907_4_k_cu_1fd0d0f2_27534cuda3std3__419piecewise_constructE
	.align		8
        /*0048*/ 	.dword	_ZN39_INTERNAL_ee936907_4_k_cu_1fd0d0f2_27534cuda3std3__48in_placeE
	.align		8
        /*0050*/ 	.dword	_ZN39_INTERNAL_ee936907_4_k_cu_1fd0d0f2_27534cuda3std6ranges3__45__cpo4swapE
	.align		8
        /*0058*/ 	.dword	_ZN39_INTERNAL_ee936907_4_k_cu_1fd0d0f2_27534cuda3std6ranges3__45__cpo9iter_moveE
	.align		8
        /*0060*/ 	.dword	_ZN39_INTERNAL_ee936907_4_k_cu_1fd0d0f2_27534cute7productE
	.align		8
        /*0068*/ 	.dword	_ZN39_INTERNAL_ee936907_4_k_cu_1fd0d0f2_27534cute1_E
	.align		8
        /*0070*/ 	.dword	$str$23
	.align		8
        /*0078*/ 	.dword	$str$24


//--------------------- .text._ZN7cutlass13device_kernelINS_4fmha6kernel13FmhaKernelTmaINS1_10collective15FmhaMainloopTmaINS_10bfloat16_tEfN4cute5tupleIJNS7_1CILi64EEESA_NS9_ILi48EEEEEENS4_13DefaultFusionEJEEENS4_15FmhaFwdEpilogueIS6_fNS8_IJSA_SB_SA_EEEEEJEEEEEvNT_6ParamsE --------------------------
	.section	.text._ZN7cutlass13device_kernelINS_4fmha6kernel13FmhaKernelTmaINS1_10collective15FmhaMainloopTmaINS_10bfloat16_tEfN4cute5tupleIJNS7_1CILi64EEESA_NS9_ILi48EEEEEENS4_13DefaultFusionEJEEENS4_15FmhaFwdEpilogueIS6_fNS8_IJSA_SB_SA_EEEEEJEEEEEvNT_6ParamsE,"ax",@progbits
	.align	128
.text._ZN7cutlass13device_kernelINS_4fmha6kernel13FmhaKernelTmaINS1_10collective15FmhaMainloopTmaINS_10bfloat16_tEfN4cute5tupleIJNS7_1CILi64EEESA_NS9_ILi48EEEEEENS4_13DefaultFusionEJEEENS4_15FmhaFwdEpilogueIS6_fNS8_IJSA_SB_SA_EEEEEJEEEEEvNT_6ParamsE:
        .type           _ZN7cutlass13device_kernelINS_4fmha6kernel13FmhaKernelTmaINS1_10collective15FmhaMainloopTmaINS_10bfloat16_tEfN4cute5tupleIJNS7_1CILi64EEESA_NS9_ILi48EEEEEENS4_13DefaultFusionEJEEENS4_15FmhaFwdEpilogueIS6_fNS8_IJSA_SB_SA_EEEEEJEEEEEvNT_6ParamsE,@function
        .size           _ZN7cutlass13device_kernelINS_4fmha6kernel13FmhaKernelTmaINS1_10collective15FmhaMainloopTmaINS_10bfloat16_tEfN4cute5tupleIJNS7_1CILi64EEESA_NS9_ILi48EEEEEENS4_13DefaultFusionEJEEENS4_15FmhaFwdEpilogueIS6_fNS8_IJSA_SB_SA_EEEEEJEEEEEvNT_6ParamsE,(.L_x_78 - _ZN7cutlass13device_kernelINS_4fmha6kernel13FmhaKernelTmaINS1_10collective15FmhaMainloopTmaINS_10bfloat16_tEfN4cute5tupleIJNS7_1CILi64EEESA_NS9_ILi48EEEEEENS4_13DefaultFusionEJEEENS4_15FmhaFwdEpilogueIS6_fNS8_IJSA_SB_SA_EEEEEJEEEEEvNT_6ParamsE)
        .other          _ZN7cutlass13device_kernelINS_4fmha6kernel13FmhaKernelTmaINS1_10collective15FmhaMainloopTmaINS_10bfloat16_tEfN4cute5tupleIJNS7_1CILi64EEESA_NS9_ILi48EEEEEENS4_13DefaultFusionEJEEENS4_15FmhaFwdEpilogueIS6_fNS8_IJSA_SB_SA_EEEEEJEEEEEvNT_6ParamsE,@"STO_CUDA_ENTRY STV_DEFAULT"
_ZN7cutlass13device_kernelINS_4fmha6kernel13FmhaKernelTmaINS1_10collective15FmhaMainloopTmaINS_10bfloat16_tEfN4cute5tupleIJNS7_1CILi64EEESA_NS9_ILi48EEEEEENS4_13DefaultFusionEJEEENS4_15FmhaFwdEpilogueIS6_fNS8_IJSA_SB_SA_EEEEEJEEEEEvNT_6ParamsE:
[----:B------:R-:W1:Y:S01]  /*0000*/  LDC R1, c[0x0][0x28] ;  /* 0x00000a00ff017b82 */ /* 0x000e620000000800 */
[----:B------:R-:W2:Y:S01]  /*0010*/  S2R R12, SR_TID.X ;  /* 0x00000000000c7919 */ /* 0x000ea20000002100 */
[----:B------:R-:W-:Y:S01]  /*0020*/  ELECT P0, URZ, PT ;  /* 0x00000000003f782f */ /* 0x000fe20003800000 */
[----:B------:R-:W-:Y:S01]  /*0030*/  BSSY B0, `(.L_x_0) ;  /* 0x0000010000007945 */ /* 0x000fe20003800000 */
[----:B--2---:R-:W-:-:S05]  /*0040*/  SHF.R.U32.HI R7, RZ, 0x5, R12 ;  /* 0x00000005ff077819 */ /* 0x004fca000001160c */
[----:B------:R-:W2:Y:S02]  /*0050*/  SHFL.IDX PT, R0, R7, RZ, 0x1f ;  /* 0x00001fff07007589 */ /* 0x000ea400000e0000 */
[----:B--2---:R-:W-:-:S13]  /*0060*/  ISETP.NE.OR P0, PT, R0, RZ, !P0 ;  /* 0x000000ff0000720c */ /* 0x004fda0004705670 */
[----:B-1----:R-:W-:Y:S05]  /*0070*/  @P0 BRA `(.L_x_1) ;  /* 0x00000000002c0947 */ /* 0x002fea0003800000 */
[----:B------:R-:W-:Y:S02]  /*0080*/  ULDC.64 UR4, c[0x0][0x198] ;  /* 0x0000660000047ab9 */ /* 0x000fe40000000a00 */
[----:B------:R-:W-:Y:S02]  /*0090*/  UIADD3 UR6, UP0, UR4, 0xf0, URZ ;  /* 0x000000f004067890 */ /* 0x000fe4000ff1e03f */
[----:B------:R-:W-:Y:S02]  /*00a0*/  UIADD3 UR8, UP1, UR4, 0x1f0, URZ ;  /* 0x000001f004087890 */ /* 0x000fe4000ff3e03f */
[----:B------:R-:W-:Y:S02]  /*00b0*/  UIADD3 UR4, UP2, UR4, 0x2f0, URZ ;  /* 0x000002f004047890 */ /* 0x000fe4000ff5e03f */
[----:B------:R-:W-:Y:S02]  /*00c0*/  UIADD3.X UR7, URZ, UR5, URZ, UP0, !UPT ;  /* 0x000000053f077290 */ /* 0x000fe400087fe43f */
[----:B------:R-:W-:-:S02]  /*00d0*/  UIADD3.X UR9, URZ, UR5, URZ, UP1, !UPT ;  /* 0x000000053f097290 */ /* 0x000fc40008ffe43f */
[----:B------:R-:W-:-:S05]  /*00e0*/  UIADD3.X UR5, URZ, UR5, URZ, UP2, !UPT ;  /* 0x000000053f057290 */ /* 0x000fca00097fe43f */
[----:B------:R1:W-:Y:S02]  /*00f0*/  UTMACCTL.PF [UR6] ;  /* 0x00000000060079b9 */ /* 0x0003e40008040000 */
[----:B------:R1:W-:Y:S02]  /*0100*/  UTMACCTL.PF [UR8] ;  /* 0x00000000080079b9 */ /* 0x0003e40008040000 */
[----:B------:R1:W-:Y:S02]  /*0110*/  UTMACCTL.PF [UR4] ;  /* 0x00000000040079b9 */ /* 0x0003e40008040000 */
[----:B-1----:R-:W-:Y:S01]  /*0120*/  NOP ;  /* 0x0000000000007918 */ /* 0x002fe20000000000 */
.L_x_1:
[----:B------:R-:W-:Y:S05]  /*0130*/  BSYNC B0 ;  /* 0x0000000000007941 */ /* 0x000fea0003800000 */
.L_x_0:
[----:B------:R-:W1:Y:S02]  /*0140*/  SHFL.IDX PT, R0, R7, RZ, 0x1f ;  /* 0x00001fff07007589 */ /* 0x000e6400000e0000 */
[----:B-1----:R-:W-:-:S13]  /*0150*/  ISETP.NE.AND P0, PT, R0, RZ, PT ;  /* 0x000000ff0000720c */ /* 0x002fda0003f05270 */
[----:B------:R-:W-:Y:S05]  /*0160*/  @P0 BRA `(.L_x_2) ;  /* 0x0000000000400947 */ /* 0x000fea0003800000 */
[----:B------:R-:W1:Y:S01]  /*0170*/  S2UR UR8, SR_CgaCtaId ;  /* 0x00000000000879c3 */ /* 0x000e620000008800 */
[----:B------:R-:W-:Y:S01]  /*0180*/  UMOV UR4, 0x400 ;  /* 0x0000040000047882 */ /* 0x000fe20000000000 */
[----:B------:R-:W-:Y:S01]  /*0190*/  UMOV UR5, 0x1 ;  /* 0x0000000100057882 */ /* 0x000fe20000000000 */
[----:B------:R-:W-:Y:S01]  /*01a0*/  UMOV UR6, 0x80 ;  /* 0x0000008000067882 */ /* 0x000fe20000000000 */
[----:B------:R-:W-:Y:S01]  /*01b0*/  ELECT P0, URZ, PT ;  /* 0x00000000003f782f */ /* 0x000fe20003800000 */
[----:B------:R-:W-:-:S04]  /*01c0*/  UIADD3 UR6, -UR6, 0x100000, URZ ;  /* 0x0010000006067890 */ /* 0x000fc8000fffe13f */
[----:B------:R-:W-:Y:S02]  /*01d0*/  USHF.L.U32 UR7, UR6, 0xb, URZ ;  /* 0x0000000b06077899 */ /* 0x000fe4000800063f */
[----:B------:R-:W-:Y:S02]  /*01e0*/  USHF.L.U32 UR6, UR6, 0x1, URZ ;  /* 0x0000000106067899 */ /* 0x000fe4000800063f */
[----:B-1----:R-:W-:Y:S02]  /*01f0*/  ULEA UR8, UR8, UR4, 0x18 ;  /* 0x0000000408087291 */ /* 0x002fe4000f8ec03f */
[----:B------:R-:W-:-:S04]  /*0200*/  UIADD3 UR4, -UR5, 0x100000, URZ ;  /* 0x0010000005047890 */ /* 0x000fc8000fffe13f */
[----:B------:R-:W-:Y:S02]  /*0210*/  USHF.L.U32 UR5, UR4, 0xb, URZ ;  /* 0x0000000b04057899 */ /* 0x000fe4000800063f */
[----:B------:R-:W-:Y:S01]  /*0220*/  USHF.L.U32 UR4, UR4, 0x1, URZ ;  /* 0x0000000104047899 */ /* 0x000fe2000800063f */
[----:B------:R-:W1:Y:S11]  /*0230*/  FENCE.VIEW.ASYNC.S ;  /* 0x00000000000073c6 */ /* 0x000e760000000000 */
[----:B-1----:R1:W2:Y:S01]  /*0240*/  SYNCS.EXCH.64 URZ, [UR8+0x7840], UR4 ;  /* 0x00784004083f75b2 */ /* 0x0022a20008000100 */
[----:B------:R1:W3:Y:S01]  /*0250*/  SYNCS.EXCH.64 URZ, [UR8+0x7848], UR6 ;  /* 0x00784806083f75b2 */ /* 0x0002e20008000100 */
[----:B------:R-:W-:Y:S01]  /*0260*/  NOP ;  /* 0x0000000000007918 */ /* 0x000fe20000000000 */
.L_x_2:
[----:B------:R-:W4:Y:S01]  /*0270*/  SHFL.IDX PT, R0, R7, RZ, 0x1f ;  /* 0x00001fff07007589 */ /* 0x000f2200000e0000 */
[----:B------:R-:W-:Y:S01]  /*0280*/  NOP ;  /* 0x0000000000007918 */ /* 0x000fe20000000000 */
[----:B----4-:R-:W-:-:S13]  /*0290*/  ISETP.NE.AND P0, PT, R0, RZ, PT ;  /* 0x000000ff0000720c */ /* 0x010fda0003f05270 */
[----:B------:R-:W-:Y:S05]  /*02a0*/  @P0 BRA `(.L_x_3) ;  /* 0x0000000000580947 */ /* 0x000fea0003800000 */
[----:B-1----:R-:W1:Y:S01]  /*02b0*/  S2UR UR5, SR_CgaCtaId ;  /* 0x00000000000579c3 */ /* 0x002e620000008800 */
[----:B------:R-:W-:Y:S01]  /*02c0*/  UMOV UR4, 0x400 ;  /* 0x0000040000047882 */ /* 0x000fe20000000000 */
[----:B------:R-:W-:Y:S01]  /*02d0*/  UMOV UR6, 0x1 ;  /* 0x0000000100067882 */ /* 0x000fe20000000000 */
[----:B------:R-:W-:Y:S01]  /*02e0*/  UMOV UR7, 0x80 ;  /* 0x0000008000077882 */ /* 0x000fe20000000000 */
[----:B------:R-:W-:Y:S01]  /*02f0*/  ELECT P0, URZ, PT ;  /* 0x00000000003f782f */ /* 0x000fe20003800000 */
[----:B-1----:R-:W-:Y:S02]  /*0300*/  ULEA UR8, UR5, UR4, 0x18 ;  /* 0x0000000405087291 */ /* 0x002fe4000f8ec03f */
[----:B------:R-:W-:-:S04]  /*0310*/  UIADD3 UR4, -UR6, 0x100000, URZ ;  /* 0x0010000006047890 */ /* 0x000fc8000fffe13f */
[----:B------:R-:W-:Y:S02]  /*0320*/  USHF.L.U32 UR5, UR4, 0xb, URZ ;  /* 0x0000000b04057899 */ /* 0x000fe4000800063f */
[----:B------:R-:W-:Y:S02]  /*0330*/  USHF.L.U32 UR4, UR4, 0x1, URZ ;  /* 0x0000000104047899 */ /* 0x000fe4000800063f */
[----:B------:R-:W-:-:S04]  /*0340*/  UIADD3 UR6, -UR7, 0x100000, URZ ;  /* 0x0010000007067890 */ /* 0x000fc8000fffe13f */
[----:B------:R-:W-:Y:S02]  /*0350*/  USHF.L.U32 UR7, UR6, 0xb, URZ ;  /* 0x0000000b06077899 */ /* 0x000fe4000800063f */
[----:B------:R-:W-:Y:S01]  /*0360*/  USHF.L.U32 UR6, UR6, 0x1, URZ ;  /* 0x0000000106067899 */ /* 0x000fe2000800063f */
[----:B------:R-:W1:Y:S03]  /*0370*/  FENCE.VIEW.ASYNC.S ;  /* 0x00000000000073c6 */ /* 0x000e660000000000 */
[----:B-1----:R4:W1:Y:S08]  /*0380*/  SYNCS.EXCH.64 URZ, [UR8+0x7800], UR4 ;  /* 0x00780004083f75b2 */ /* 0x0028700008000100 */
[----:B------:R4:W1:Y:S01]  /*0390*/  SYNCS.EXCH.64 URZ, [UR8+0x7820], UR6 ;  /* 0x00782006083f75b2 */ /* 0x0008620008000100 */
[----:B------:R4:W1:Y:S01]  /*03a0*/  SYNCS.EXCH.64 URZ, [UR8+0x7808], UR4 ;  /* 0x00780804083f75b2 */ /* 0x0008620008000100 */
[----:B------:R4:W1:Y:S01]  /*03b0*/  SYNCS.EXCH.64 URZ, [UR8+0x7828], UR6 ;  /* 0x00782806083f75b2 */ /* 0x0008620008000100 */
[----:B------:R4:W1:Y:S01]  /*03c0*/  SYNCS.EXCH.64 URZ, [UR8+0x7810], UR4 ;  /* 0x00781004083f75b2 */ /* 0x0008620008000100 */
[----:B------:R4:W1:Y:S01]  /*03d0*/  SYNCS.EXCH.64 URZ, [UR8+0x7830], UR6 ;  /* 0x00783006083f75b2 */ /* 0x0008620008000100 */
[----:B------:R4:W1:Y:S01]  /*03e0*/  SYNCS.EXCH.64 URZ, [UR8+0x7818], UR4 ;  /* 0x00781804083f75b2 */ /* 0x0008620008000100 */
[----:B------:R4:W1:Y:S02]  /*03f0*/  SYNCS.EXCH.64 URZ, [UR8+0x7838], UR6 ;  /* 0x00783806083f75b2 */ /* 0x0008640008000100 */
[----:B----4-:R-:W-:Y:S01]  /*0400*/  NOP ;  /* 0x0000000000007918 */ /* 0x010fe20000000000 */
.L_x_3:
        /* <DEDUP_REMOVED lines=22> */
[----:B------:R4:W1:Y:S02]  /*0570*/  SYNCS.EXCH.64 URZ, [UR8+0x7878], UR6 ;  /* 0x00787806083f75b2 */ /* 0x0008640008000100 */
[----:B----4-:R-:W-:Y:S01]  /*0580*/  NOP ;  /* 0x0000000000007918 */ /* 0x010fe20000000000 */
.L_x_4:
[----:B------:R-:W4:Y:S01]  /*0590*/  SHFL.IDX PT, R7, R7, RZ, 0x1f ;  /* 0x00001fff07077589 */ /* 0x000f2200000e0000 */
[----:B------:R-:W-:Y:S01]  /*05a0*/  ELECT P0, URZ, PT ;  /* 0x00000000003f782f */ /* 0x000fe20003800000 */
[----:B------:R-:W-:Y:S01]  /*05b0*/  NOP ;  /* 0x0000000000007918 */ /* 0x000fe20000000000 */
[----:B------:R-:W4:Y:S01]  /*05c0*/  S2UR UR36, SR_CTAID.Y ;  /* 0x00000000002479c3 */ /* 0x000f220000002600 */
[----:B------:R-:W-:Y:S01]  /*05d0*/  BSSY B0, `(.L_x_5) ;  /* 0x0000030000007945 */ /* 0x000fe20003800000 */
[----:B------:R-:W-:Y:S01]  /*05e0*/  IMAD.MOV.U32 R6, RZ, RZ, RZ ;  /* 0x000000ffff067224 */ /* 0x000fe200078e00ff */
[----:B------:R-:W-:-:S05]  /*05f0*/  LOP3.LUT R16, R12, 0x7f, RZ, 0xc0, !PT ;  /* 0x0000007f0c107812 */ /* 0x000fca00078ec0ff */
[----:B------:R-:W4:Y:S08]  /*0600*/  S2UR UR37, SR_CTAID.Z ;  /* 0x00000000002579c3 */ /* 0x000f300000002700 */
[----:B-123--:R-:W-:Y:S01]  /*0610*/  BAR.SYNC.DEFER_BLOCKING 0x0 ;  /* 0x0000000000007b1d */ /* 0x00efe20000010000 */
[----:B----4-:R-:W-:-:S13]  /*0620*/  ISETP.EQ.AND P1, PT, R7, RZ, P0 ;  /* 0x000000ff0700720c */ /* 0x010fda0000722270 */
[----:B------:R-:W-:Y:S05]  /*0630*/  @!P1 BRA `(.L_x_6) ;  /* 0x0000000000a49947 */ /* 0x000fea0003800000 */
[----:B------:R-:W1:Y:S01]  /*0640*/  S2R R3, SR_CgaCtaId ;  /* 0x0000000000037919 */ /* 0x000e620000008800 */
[----:B------:R-:W-:Y:S01]  /*0650*/  IMAD.MOV.U32 R2, RZ, RZ, 0x1 ;  /* 0x00000001ff027424 */ /* 0x000fe200078e00ff */
[----:B------:R-:W-:Y:S02]  /*0660*/  MOV R0, 0x400 ;  /* 0x0000040000007802 */ /* 0x000fe40000000f00 */
[----:B------:R-:W-:Y:S02]  /*0670*/  ISETP.NE.AND P3, PT, R16, RZ, PT ;  /* 0x000000ff1000720c */ /* 0x000fe40003f65270 */
[----:B------:R-:W-:Y:S02]  /*0680*/  SHF.L.U32 R2, R2, 0x1f, RZ ;  /* 0x0000001f02027819 */ /* 0x000fe400000006ff */
[----:B-1----:R-:W-:Y:S02]  /*0690*/  LEA R3, R3, R0, 0x18 ;  /* 0x0000000003037211 */ /* 0x002fe400078ec0ff */
[----:B------:R-:W1:Y:S02]  /*06a0*/  S2R R0, SR_CTAID.X ;  /* 0x0000000000007919 */ /* 0x000e640000002500 */
[----:B------:R-:W2:Y:S02]  /*06b0*/  SYNCS.PHASECHK.TRANS64.TRYWAIT P2, [R3+URZ+0x7848], R2 ;  /* 0x00784802030075a7 */ /* 0x000ea4000804017f */
[----:B-12---:R-:W-:Y:S05]  /*06c0*/  @!P2 BRA `(.L_x_7) ;  /* 0x00000058009ca947 */ /* 0x006fea0003800000 */
.L_x_61:
[----:B------:R-:W-:Y:S01]  /*06d0*/  SHF.L.U32 R0, R0, 0x6, RZ ;  /* 0x0000000600007819 */ /* 0x000fe200000006ff */
[----:B------:R-:W-:Y:S06]  /*06e0*/  @P3 BRA `(.L_x_8) ;  /* 0x0000000000143947 */ /* 0x000fec0003800000 */
[----:B------:R-:W-:Y:S01]  /*06f0*/  LOP3.LUT P2, RZ, R12, 0x1f, RZ, 0xc0, !PT ;  /* 0x0000001f0cff7812 */ /* 0x000fe2000784c0ff */
[----:B-1----:R-:W-:-:S04]  /*0700*/  IMAD.MOV.U32 R2, RZ, RZ, 0x1800 ;  /* 0x00001800ff027424 */ /* 0x002fc800078e00ff */
[----:B------:R2:W-:Y:S08]  /*0710*/  SYNCS.ARRIVE.TRANS64 RZ, [R3+URZ+0x7840], R2 ;  /* 0x0078400203ff79a7 */ /* 0x0005f0000800003f */
[----:B------:R-:W-:Y:S05]  /*0720*/  @!P2 BRA `(.L_x_8) ;  /* 0x000000000004a947 */ /* 0x000fea0003800000 */
[----:B------:R-:W-:Y:S01]  /*0730*/  BPT.TRAP 0x1 ;  /* 0x000000040000795c */ /* 0x000fe20000300000 */
.L_x_8:
[----:B------:R-:W-:Y:S01]  /*0740*/  R2UR UR8, R3 ;  /* 0x00000000030872ca */ /* 0x000fe200000e0000 */
[----:B------:R-:W-:Y:S01]  /*0750*/  ULDC.64 UR4, c[0x0][0x198] ;  /* 0x0000660000047ab9 */ /* 0x000fe20000000a00 */
[----:B------:R-:W-:Y:S01]  /*0760*/  R2UR UR11, R0 ;  /* 0x00000000000b72ca */ /* 0x000fe200000e0000 */
[----:B------:R-:W-:Y:S01]  /*0770*/  UIADD3 UR4, UP0, UR4, 0xf0, URZ ;  /* 0x000000f004047890 */ /* 0x000fe2000ff1e03f */
[----:B------:R-:W-:Y:S01]  /*0780*/  UMOV UR6, 0x0 ;  /* 0x0000000000067882 */ /* 0x000fe20000000000 */
[----:B------:R-:W-:Y:S02]  /*0790*/  UMOV UR7, 0x10000000 ;  /* 0x1000000000077882 */ /* 0x000fe40000000000 */
[----:B------:R-:W-:Y:S01]  /*07a0*/  UIADD3.X UR5, URZ, UR5, URZ, UP0, !UPT ;  /* 0x000000053f057290 */ /* 0x000fe200087fe43f */
[----:B------:R-:W-:Y:S01]  /*07b0*/  UMOV UR10, URZ ;  /* 0x0000003f000a7c82 */ /* 0x000fe20008000000 */
[----:B------:R-:W-:Y:S01]  /*07c0*/  UMOV UR12, UR36 ;  /* 0x00000024000c7c82 */ /* 0x000fe20008000000 */
[----:B------:R-:W-:Y:S01]  /*07d0*/  UMOV UR13, UR37 ;  /* 0x00000025000d7c82 */ /* 0x000fe20008000000 */
[----:B------:R-:W-:-:S02]  /*07e0*/  UMOV UR18, 0x10 ;  /* 0x0000001000127882 */ /* 0x000fc40000000000 */
[----:B------:R-:W-:Y:S02]  /*07f0*/  UIADD3 UR9, UR8, 0x7840, URZ ;  /* 0x0000784008097890 */ /* 0x000fe4000fffe03f */
[----:B------:R-:W-:Y:S02]  /*0800*/  UIADD3 UR16, UR8, 0x800, URZ ;  /* 0x0000080008107890 */ /* 0x000fe4000fffe03f */
[----:B------:R-:W-:Y:S01]  /*0810*/  UIADD3 UR32, UR8, 0x1000, URZ ;  /* 0x0000100008207890 */ /* 0x000fe2000fffe03f */
[----:B------:R-:W-:Y:S01]  /*0820*/  UMOV UR20, UR36 ;  /* 0x0000002400147c82 */ /* 0x000fe20008000000 */
[----:B------:R-:W-:Y:S01]  /*0830*/  UMOV UR21, UR37 ;  /* 0x0000002500157c82 */ /* 0x000fe20008000000 */
[----:B------:R-:W-:Y:S01]  /*0840*/  UMOV UR19, UR11 ;  /* 0x0000000b00137c82 */ /* 0x000fe20008000000 */
[----:B------:R-:W-:Y:S01]  /*0850*/  UMOV UR17, UR9 ;  /* 0x0000000900117c82 */ /* 0x000fe20008000000 */
[----:B------:R-:W-:Y:S01]  /*0860*/  UMOV UR34, 0x20 ;  /* 0x0000002000227882 */ /* 0x000fe20000000000 */
[----:B------:R-:W-:Y:S01]  /*0870*/  UMOV UR35, UR11 ;  /* 0x0000000b00237c82 */ /* 0x000fe20008000000 */
[----:B------:R3:W-:Y:S01]  /*0880*/  UTMALDG.4D [UR8], [UR4], desc[UR6] ;  /* 0x00000608040075b4 */ /* 0x0007e20008019000 */
[----:B------:R-:W-:Y:S01]  /*0890*/  UMOV UR33, UR9 ;  /* 0x0000000900217c82 */ /* 0x000fe20008000000 */
[----:B------:R3:W-:Y:S01]  /*08a0*/  UTMALDG.4D [UR16], [UR4], desc[UR6] ;  /* 0x00000610040075b4 */ /* 0x0007e20008019000 */
[----:B------:R3:W-:Y:S02]  /*08b0*/  UTMALDG.4D [UR32], [UR4], desc[UR6] ;  /* 0x00000620040075b4 */ /* 0x0007e40008019000 */
[----:B---3--:R-:W-:Y:S01]  /*08c0*/  NOP ;  /* 0x0000000000007918 */ /* 0x008fe20000000000 */
.L_x_6:
[----:B------:R-:W-:Y:S05]  /*08d0*/  BSYNC B0 ;  /* 0x0000000000007941 */ /* 0x000fea0003800000 */
.L_x_5:
[----:B------:R-:W3:Y:S01]  /*08e0*/  LDC R21, c[0x0][0x28c] ;  /* 0x0000a300ff157b82 */ /* 0x000ee20000000800 */
[----:B------:R-:W-:Y:S01]  /*08f0*/  BSSY B0, `(.L_x_9) ;  /* 0x00000c8000007945 */ /* 0x000fe20003800000 */
[----:B---3--:R-:W-:-:S05]  /*0900*/  VIADD R0, R21, 0x3f ;  /* 0x0000003f15007836 */ /* 0x008fca0000000000 */
[----:B-12---:R-:W-:-:S04]  /*0910*/  SHF.R.S32.HI R3, RZ, 0x1f, R0 ;  /* 0x0000001fff037819 */ /* 0x006fc80000011400 */
[----:B------:R-:W-:Y:S02]  /*0920*/  LEA.HI R3, R3, R0, RZ, 0x6 ;  /* 0x0000000003037211 */ /* 0x000fe400078f30ff */
[----:B------:R-:W-:Y:S02]  /*0930*/  MOV R0, 0x1 ;  /* 0x0000000100007802 */ /* 0x000fe40000000f00 */
[----:B------:R-:W-:Y:S01]  /*0940*/  SHF.R.S32.HI R13, RZ, 0x6, R3 ;  /* 0x00000006ff0d7819 */ /* 0x000fe20000011403 */
[----:B------:R-:W-:-:S04]  /*0950*/  IMAD.MOV.U32 R3, RZ, RZ, RZ ;  /* 0x000000ffff037224 */ /* 0x000fc800078e00ff */
[----:B------:R-:W-:Y:S01]  /*0960*/  IMAD.SHL.U32 R5, R13, 0x2, RZ ;  /* 0x000000020d057824 */ /* 0x000fe200078e00ff */
[----:B------:R-:W-:Y:S06]  /*0970*/  @!P1 BRA `(.L_x_10) ;  /* 0x0000000800fc9947 */ /* 0x000fec0003800000 */
[----:B------:R-:W-:Y:S01]  /*0980*/  ISETP.GE.AND P1, PT, R21, 0x1, PT ;  /* 0x000000011500780c */ /* 0x000fe20003f26270 */
[----:B------:R-:W-:Y:S01]  /*0990*/  IMAD.MOV.U32 R3, RZ, RZ, RZ ;  /* 0x000000ffff037224 */ /* 0x000fe200078e00ff */
[----:B------:R-:W-:Y:S02]  /*09a0*/  LOP3.LUT R8, R12, 0x1f, RZ, 0xc0, !PT ;  /* 0x0000001f0c087812 */ /* 0x000fe400078ec0ff */
[----:B------:R-:W-:-:S09]  /*09b0*/  MOV R6, RZ ;  /* 0x000000ff00067202 */ /* 0x000fd20000000f00 */
[----:B------:R-:W-:Y:S05]  /*09c0*/  @!P1 BRA `(.L_x_11) ;  /* 0x0000000400549947 */ /* 0x000fea0003800000 */
[----:B------:R-:W1:Y:S01]  /*09d0*/  S2R R3, SR_CgaCtaId ;  /* 0x0000000000037919 */ /* 0x000e620000008800 */
[----:B------:R-:W-:Y:S01]  /*09e0*/  MOV R0, 0x400 ;  /* 0x0000040000007802 */ /* 0x000fe20000000f00 */
[----:B------:R-:W-:Y:S01]  /*09f0*/  IMAD.MOV.U32 R2, RZ, RZ, 0x1 ;  /* 0x00000001ff027424 */ /* 0x000fe200078e00ff */
[----:B------:R-:W-:Y:S02]  /*0a00*/  ISETP.NE.AND P2, PT, R16, RZ, PT ;  /* 0x000000ff1000720c */ /* 0x000fe40003f45270 */
[----:B-1----:R-:W-:Y:S02]  /*0a10*/  LEA R0, R3, R0, 0x18 ;  /* 0x0000000003007211 */ /* 0x002fe400078ec0ff */
[----:B------:R-:W-:-:S04]  /*0a20*/  SHF.L.U32 R3, R2, 0x1f, RZ ;  /* 0x0000001f02037819 */ /* 0x000fc800000006ff */
[----:B------:R-:W1:Y:S02]  /*0a30*/  SYNCS.PHASECHK.TRANS64.TRYWAIT P1, [R0+URZ+0x7820], R3 ;  /* 0x00782003000075a7 */ /* 0x000e64000802017f */
[----:B-1----:R-:W-:Y:S05]  /*0a40*/  @!P1 BRA `(.L_x_12) ;  /* 0x0000005400d09947 */ /* 0x002fea0003800000 */
.L_x_62:
[----:B-1----:R-:W-:Y:S01]  /*0a50*/  MOV R3, 0x1 ;  /* 0x0000000100037802 */ /* 0x002fe20000000f00 */
[----:B------:R-:W-:Y:S06]  /*0a60*/  @P2 BRA `(.L_x_13) ;  /* 0x0000000000142947 */ /* 0x000fec0003800000 */
[----:B------:R-:W-:Y:S01]  /*0a70*/  ISETP.NE.AND P1, PT, R8, RZ, PT ;  /* 0x000000ff0800720c */ /* 0x000fe20003f25270 */
[----:B------:R-:W-:-:S04]  /*0a80*/  IMAD.MOV.U32 R9, RZ, RZ, 0x1800 ;  /* 0x00001800ff097424 */ /* 0x000fc800078e00ff */
[----:B------:R1:W-:Y:S08]  /*0a90*/  SYNCS.ARRIVE.TRANS64 RZ, [R0+URZ+0x7800], R9 ;  /* 0x0078000900ff79a7 */ /* 0x0003f0000800003f */
[----:B------:R-:W-:Y:S05]  /*0aa0*/  @!P1 BRA `(.L_x_13) ;  /* 0x0000000000049947 */ /* 0x000fea0003800000 */
[----:B------:R-:W-:Y:S01]  /*0ab0*/  BPT.TRAP 0x1 ;  /* 0x000000040000795c */ /* 0x000fe20000300000 */
.L_x_13:
[----:B-1----:R-:W1:Y:S01]  /*0ac0*/  S2R R9, SR_CgaCtaId ;  /* 0x0000000000097919 */ /* 0x002e620000008800 */
[----:B------:R-:W-:Y:S01]  /*0ad0*/  R2UR UR32, R0 ;  /* 0x00000000002072ca */ /* 0x000fe200000e0000 */
[----:B------:R-:W-:Y:S01]  /*0ae0*/  ULDC.64 UR4, c[0x0][0x198] ;  /* 0x0000660000047ab9 */ /* 0x000fe20000000a00 */
[----:B------:R-:W-:Y:S01]  /*0af0*/  MOV R0, 0x400 ;  /* 0x0000040000007802 */ /* 0x000fe20000000f00 */
[----:B------:R-:W-:Y:S01]  /*0b00*/  UIADD3 UR4, UP0, UR4, 0x1f0, URZ ;  /* 0x000001f004047890 */ /* 0x000fe2000ff1e03f */
[----:B------:R-:W-:Y:S01]  /*0b10*/  IMAD.MOV.U32 R4, RZ, RZ, 0x1 ;  /* 0x00000001ff047424 */ /* 0x000fe200078e00ff */
[----:B------:R-:W-:Y:S01]  /*0b20*/  UMOV UR19, URZ ;  /* 0x0000003f00137c82 */ /* 0x000fe20008000000 */
[----:B------:R-:W-:Y:S01]  /*0b30*/  UMOV UR6, 0x0 ;  /* 0x0000000000067882 */ /* 0x000fe20000000000 */
[----:B------:R-:W-:Y:S01]  /*0b40*/  UIADD3.X UR5, URZ, UR5, URZ, UP0, !UPT ;  /* 0x000000053f057290 */ /* 0x000fe200087fe43f */
[----:B------:R-:W-:Y:S01]  /*0b50*/  ISETP.NE.AND P2, PT, R16, RZ, PT ;  /* 0x000000ff1000720c */ /* 0x000fe20003f45270 */
[----:B------:R-:W-:Y:S01]  /*0b60*/  UMOV UR7, 0x10000000 ;  /* 0x1000000000077882 */ /* 0x000fe20000000000 */
[----:B------:R-:W-:Y:S01]  /*0b70*/  UMOV UR18, URZ ;  /* 0x0000003f00127c82 */ /* 0x000fe20008000000 */
[----:B------:R-:W-:Y:S01]  /*0b80*/  UMOV UR20, UR36 ;  /* 0x0000002400147c82 */ /* 0x000fe20008000000 */
[----:B------:R-:W-:Y:S01]  /*0b90*/  UMOV UR21, UR37 ;  /* 0x0000002500157c82 */ /* 0x000fe20008000000 */
[----:B------:R-:W-:-:S02]  /*0ba0*/  UIADD3 UR16, UR32, 0x1800, URZ ;  /* 0x0000180020107890 */ /* 0x000fc4000fffe03f */
[----:B------:R-:W-:Y:S02]  /*0bb0*/  UIADD3 UR17, UR32, 0x7800, URZ ;  /* 0x0000780020117890 */ /* 0x000fe4000fffe03f */
[----:B------:R-:W-:Y:S02]  /*0bc0*/  UIADD3 UR8, UR32, 0x2000, URZ ;  /* 0x0000200020087890 */ /* 0x000fe4000fffe03f */
[----:B------:R-:W-:Y:S01]  /*0bd0*/  UIADD3 UR32, UR32, 0x2800, URZ ;  /* 0x0000280020207890 */ /* 0x000fe2000fffe03f */
[----:B------:R-:W-:Y:S01]  /*0be0*/  UMOV UR10, 0x10 ;  /* 0x00000010000a7882 */ /* 0x000fe20000000000 */
        /* <DEDUP_REMOVED lines=8> */
[----:B-1----:R-:W-:-:S02]  /*0c70*/  LEA R2, R9, R0, 0x18 ;  /* 0x0000000009027211 */ /* 0x002fc400078ec0ff */
[----:B------:R-:W-:Y:S02]  /*0c80*/  SHF.L.U32 R9, R4, 0x1f, RZ ;  /* 0x0000001f04097819 */ /* 0x000fe400000006ff */
[----:B------:R-:W-:Y:S01]  /*0c90*/  LEA R0, R3, R2, 0x3 ;  /* 0x0000000203007211 */ /* 0x000fe200078e18ff */
[----:B------:R2:W-:Y:S01]  /*0ca0*/  UTMALDG.4D [UR8], [UR4], desc[UR6] ;  /* 0x00000608040075b4 */ /* 0x0005e20008019000 */
[----:B------:R2:W-:Y:S02]  /*0cb0*/  UTMALDG.4D [UR32], [UR4], desc[UR6] ;  /* 0x00000620040075b4 */ /* 0x0005e40008019000 */
[----:B------:R-:W1:Y:S02]  /*0cc0*/  SYNCS.PHASECHK.TRANS64.TRYWAIT P1, [R0+URZ+0x7820], R9 ;  /* 0x00782009000075a7 */ /* 0x000e64000802017f */
[----:B-12---:R-:W-:Y:S05]  /*0cd0*/  @!P1 BRA `(.L_x_14) ;  /* 0x0000005400409947 */ /* 0x006fea0003800000 */
.L_x_63:
[----:B------:R-:W-:Y:S01]  /*0ce0*/  IMAD.MOV.U32 R6, RZ, RZ, 0x1 ;  /* 0x00000001ff067424 */ /* 0x000fe200078e00ff */
[----:B------:R-:W-:Y:S06]  /*0cf0*/  @P2 BRA `(.L_x_15) ;  /* 0x0000000000142947 */ /* 0x000fec0003800000 */
[----:B------:R-:W-:Y:S01]  /*0d00*/  ISETP.NE.AND P1, PT, R8, RZ, PT ;  /* 0x000000ff0800720c */ /* 0x000fe20003f25270 */
[----:B-1----:R-:W-:-:S04]  /*0d10*/  IMAD.MOV.U32 R9, RZ, RZ, 0x1800 ;  /* 0x00001800ff097424 */ /* 0x002fc800078e00ff */
[----:B------:R2:W-:Y:S08]  /*0d20*/  SYNCS.ARRIVE.TRANS64 RZ, [R0+URZ+0x7800], R9 ;  /* 0x0078000900ff79a7 */ /* 0x0005f0000800003f */
[----:B------:R-:W-:Y:S05]  /*0d30*/  @!P1 BRA `(.L_x_15) ;  /* 0x0000000000049947 */ /* 0x000fea0003800000 */
[----:B------:R-:W-:Y:S01]  /*0d40*/  BPT.TRAP 0x1 ;  /* 0x000000040000795c */ /* 0x000fe20000300000 */
.L_x_15:
[C---:B------:R-:W-:Y:S01]  /*0d50*/  IMAD R2, R3.reuse, 0x1800, R2 ;  /* 0x0000180003027824 */ /* 0x040fe200078e0202 */
[----:B------:R-:W-:Y:S01]  /*0d60*/  R2UR UR17, R0 ;  /* 0x00000000001172ca */ /* 0x000fe200000e0000 */
[----:B------:R-:W-:Y:S01]  /*0d70*/  ULDC.64 UR4, c[0x0][0x198] ;  /* 0x0000660000047ab9 */ /* 0x000fe20000000a00 */
[----:B------:R-:W-:Y:S01]  /*0d80*/  UMOV UR19, URZ ;  /* 0x0000003f00137c82 */ /* 0x000fe20008000000 */
[----:B------:R-:W-:Y:S01]  /*0d90*/  UIADD3 UR4, UP0, UR4, 0x2f0, URZ ;  /* 0x000002f004047890 */ /* 0x000fe2000ff1e03f */
[----:B------:R-:W-:Y:S01]  /*0da0*/  R2UR UR32, R2 ;  /* 0x00000000022072ca */ /* 0x000fe200000e0000 */
[----:B------:R-:W-:Y:S01]  /*0db0*/  UMOV UR6, 0x0 ;  /* 0x0000000000067882 */ /* 0x000fe20000000000 */
[----:B------:R-:W-:Y:S01]  /*0dc0*/  UMOV UR7, 0x10000000 ;  /* 0x1000000000077882 */ /* 0x000fe20000000000 */
[----:B------:R-:W-:Y:S01]  /*0dd0*/  UIADD3.X UR5, URZ, UR5, URZ, UP0, !UPT ;  /* 0x000000053f057290 */ /* 0x000fe200087fe43f */
[----:B------:R-:W-:Y:S01]  /*0de0*/  IADD3 R3, R3, 0x1, RZ ;  /* 0x0000000103037810 */ /* 0x000fe20007ffe0ff */
[----:B------:R-:W-:Y:S01]  /*0df0*/  UMOV UR18, URZ ;  /* 0x0000003f00127c82 */ /* 0x000fe20008000000 */
[----:B------:R-:W-:Y:S01]  /*0e00*/  UMOV UR20, UR36 ;  /* 0x0000002400147c82 */ /* 0x000fe20008000000 */
[----:B------:R-:W-:Y:S01]  /*0e10*/  UMOV UR21, UR37 ;  /* 0x0000002500157c82 */ /* 0x000fe20008000000 */
[----:B------:R-:W-:Y:S01]  /*0e20*/  UMOV UR10, 0x10 ;  /* 0x00000010000a7882 */ /* 0x000fe20000000000 */
[----:B------:R-:W-:Y:S01]  /*0e30*/  UIADD3 UR17, UR17, 0x7800, URZ ;  /* 0x0000780011117890 */ /* 0x000fe2000fffe03f */
[----:B------:R-:W-:Y:S01]  /*0e40*/  UMOV UR12, UR36 ;  /* 0x00000024000c7c82 */ /* 0x000fe20008000000 */
[----:B------:R-:W-:-:S02]  /*0e50*/  UMOV UR13, UR37 ;  /* 0x00000025000d7c82 */ /* 0x000fc40008000000 */
[----:B------:R-:W-:Y:S02]  /*0e60*/  UIADD3 UR16, UR32, 0x1800, URZ ;  /* 0x0000180020107890 */ /* 0x000fe4000fffe03f */
[----:B------:R-:W-:Y:S02]  /*0e70*/  UIADD3 UR8, UR32, 0x2000, URZ ;  /* 0x0000200020087890 */ /* 0x000fe4000fffe03f */
[----:B------:R-:W-:Y:S01]  /*0e80*/  UIADD3 UR32, UR32, 0x2800, URZ ;  /* 0x0000280020207890 */ /* 0x000fe2000fffe03f */
[----:B------:R-:W-:Y:S01]  /*0e90*/  UMOV UR11, UR19 ;  /* 0x00000013000b7c82 */ /* 0x000fe20008000000 */
[----:B------:R-:W-:Y:S01]  /*0ea0*/  UMOV UR9, UR17 ;  /* 0x0000001100097c82 */ /* 0x000fe20008000000 */
[----:B------:R-:W-:Y:S01]  /*0eb0*/  UMOV UR34, 0x20 ;  /* 0x0000002000227882 */ /* 0x000fe20000000000 */
[----:B------:R-:W-:Y:S01]  /*0ec0*/  UMOV UR35, UR19 ;  /* 0x0000001300237c82 */ /* 0x000fe20008000000 */
[----:B------:R3:W-:Y:S01]  /*0ed0*/  UTMALDG.4D [UR16], [UR4], desc[UR6] ;  /* 0x00000610040075b4 */ /* 0x0007e20008019000 */
[----:B------:R-:W-:Y:S01]  /*0ee0*/  UMOV UR33, UR17 ;  /* 0x0000001100217c82 */ /* 0x000fe20008000000 */
[----:B------:R3:W-:Y:S02]  /*0ef0*/  UTMALDG.4D [UR8], [UR4], desc[UR6] ;  /* 0x00000608040075b4 */ /* 0x0007e40008019000 */
[----:B------:R3:W-:Y:S02]  /*0f00*/  UTMALDG.4D [UR32], [UR4], desc[UR6] ;  /* 0x00000620040075b4 */ /* 0x0007e40008019000 */
[----:B---3--:R-:W-:Y:S01]  /*0f10*/  NOP ;  /* 0x0000000000007918 */ /* 0x008fe20000000000 */
.L_x_11:
[----:B------:R-:W-:Y:S01]  /*0f20*/  ISETP.GE.AND P1, PT, R21, 0x41, PT ;  /* 0x000000411500780c */ /* 0x000fe20003f26270 */
[----:B-12---:R-:W-:-:S12]  /*0f30*/  IMAD.MOV.U32 R0, RZ, RZ, 0x1 ;  /* 0x00000001ff007424 */ /* 0x006fd800078e00ff */
[----:B------:R-:W-:Y:S05]  /*0f40*/  @!P1 BRA `(.L_x_16) ;  /* 0x0000000400849947 */ /* 0x000fea0003800000 */
[----:B------:R-:W1:Y:S01]  /*0f50*/  S2R R9, SR_CgaCtaId ;  /* 0x0000000000097919 */ /* 0x000e620000008800 */
[----:B------:R-:W-:Y:S01]  /*0f60*/  MOV R0, 0x400 ;  /* 0x0000040000007802 */ /* 0x000fe20000000f00 */
[----:B------:R-:W-:Y:S01]  /*0f70*/  IMAD.MOV.U32 R2, RZ, RZ, 0x1 ;  /* 0x00000001ff027424 */ /* 0x000fe200078e00ff */
[----:B------:R-:W-:Y:S02]  /*0f80*/  ISETP.NE.AND P2, PT, R16, RZ, PT ;  /* 0x000000ff1000720c */ /* 0x000fe40003f45270 */
[----:B-1----:R-:W-:Y:S02]  /*0f90*/  LEA R0, R9, R0, 0x18 ;  /* 0x0000000009007211 */ /* 0x002fe400078ec0ff */
[----:B------:R-:W-:Y:S02]  /*0fa0*/  SHF.L.U32 R9, R2, 0x1f, RZ ;  /* 0x0000001f02097819 */ /* 0x000fe400000006ff */
[----:B------:R-:W-:-:S04]  /*0fb0*/  LEA R2, R3, R0, 0x3 ;  /* 0x0000000003027211 */ /* 0x000fc800078e18ff */
[----:B------:R-:W1:Y:S02]  /*0fc0*/  SYNCS.PHASECHK.TRANS64.TRYWAIT P1, [R2+URZ+0x7820], R9 ;  /* 0x00782009020075a7 */ /* 0x000e64000802017f */
[----:B-1----:R-:W-:Y:S05]  /*0fd0*/  @!P1 BRA `(.L_x_17) ;  /* 0x0000005000949947 */ /* 0x002fea0003800000 */
.L_x_64:
[----:B------:R-:W-:Y:S05]  /*0fe0*/  @P2 BRA `(.L_x_18) ;  /* 0x0000000000142947 */ /* 0x000fea0003800000 */
[----:B------:R-:W-:Y:S01]  /*0ff0*/  ISETP.NE.AND P1, PT, R8, RZ, PT ;  /* 0x000000ff0800720c */ /* 0x000fe20003f25270 */
[----:B-1----:R-:W-:-:S04]  /*1000*/  IMAD.MOV.U32 R9, RZ, RZ, 0x1800 ;  /* 0x00001800ff097424 */ /* 0x002fc800078e00ff */
[----:B------:R2:W-:Y:S08]  /*1010*/  SYNCS.ARRIVE.TRANS64 RZ, [R2+URZ+0x7800], R9 ;  /* 0x0078000902ff79a7 */ /* 0x0005f0000800003f */
[----:B------:R-:W-:Y:S05]  /*1020*/  @!P1 BRA `(.L_x_18) ;  /* 0x0000000000049947 */ /* 0x000fea0003800000 */
[----:B------:R-:W-:Y:S01]  /*1030*/  BPT.TRAP 0x1 ;  /* 0x000000040000795c */ /* 0x000fe20000300000 */
.L_x_18:
[----:B-12---:R-:W1:Y:S01]  /*1040*/  S2R R9, SR_CgaCtaId ;  /* 0x0000000000097919 */ /* 0x006e620000008800 */
[C---:B------:R-:W-:Y:S01]  /*1050*/  IMAD R0, R3.reuse, 0x1800, R0 ;  /* 0x0000180003007824 */ /* 0x040fe200078e0200 */
[----:B------:R-:W-:Y:S01]  /*1060*/  R2UR UR17, R2 ;  /* 0x00000000021172ca */ /* 0x000fe200000e0000 */
[----:B------:R-:W-:Y:S01]  /*1070*/  ULDC.64 UR4, c[0x0][0x198] ;  /* 0x0000660000047ab9 */ /* 0x000fe20000000a00 */
[----:B------:R-:W-:Y:S01]  /*1080*/  R2UR UR19, R6 ;  /* 0x00000000061372ca */ /* 0x000fe200000e0000 */
[----:B------:R-:W-:Y:S01]  /*1090*/  VIADD R3, R3, 0x1 ;  /* 0x0000000103037836 */ /* 0x000fe20000000000 */
[----:B------:R-:W-:Y:S01]  /*10a0*/  R2UR UR32, R0 ;  /* 0x00000000002072ca */ /* 0x000fe200000e0000 */
[----:B------:R-:W-:Y:S01]  /*10b0*/  UIADD3 UR4, UP0, UR4, 0x1f0, URZ ;  /* 0x000001f004047890 */ /* 0x000fe2000ff1e03f */
[----:B------:R-:W-:Y:S01]  /*10c0*/  MOV R0, 0x400 ;  /* 0x0000040000007802 */ /* 0x000fe20000000f00 */
[----:B------:R-:W-:Y:S01]  /*10d0*/  UMOV UR6, 0x0 ;  /* 0x0000000000067882 */ /* 0x000fe20000000000 */
[C---:B------:R-:W-:Y:S01]  /*10e0*/  ISETP.NE.AND P2, PT, R3.reuse, 0x4, PT ;  /* 0x000000040300780c */ /* 0x040fe20003f45270 */
[----:B------:R-:W-:Y:S01]  /*10f0*/  UIADD3.X UR5, URZ, UR5, URZ, UP0, !UPT ;  /* 0x000000053f057290 */ /* 0x000fe200087fe43f */
[C---:B------:R-:W-:Y:S01]  /*1100*/  ISETP.NE.AND P1, PT, R3.reuse, 0x4, PT ;  /* 0x000000040300780c */ /* 0x040fe20003f25270 */
[----:B------:R-:W-:Y:S01]  /*1110*/  UMOV UR7, 0x10000000 ;  /* 0x1000000000077882 */ /* 0x000fe20000000000 */
[----:B------:R-:W-:Y:S01]  /*1120*/  SEL R3, R3, RZ, P2 ;  /* 0x000000ff03037207 */ /* 0x000fe20001000000 */
[----:B------:R-:W-:Y:S01]  /*1130*/  UIADD3 UR17, UR17, 0x7800, URZ ;  /* 0x0000780011117890 */ /* 0x000fe2000fffe03f */
[----:B------:R-:W-:Y:S01]  /*1140*/  ISETP.NE.AND P2, PT, R16, RZ, PT ;  /* 0x000000ff1000720c */ /* 0x000fe20003f45270 */
[----:B------:R-:W-:-:S02]  /*1150*/  USHF.L.U32 UR19, UR19, 0x6, URZ ;  /* 0x0000000613137899 */ /* 0x000fc4000800063f */
[----:B------:R-:W-:Y:S02]  /*1160*/  UIADD3 UR16, UR32, 0x1800, URZ ;  /* 0x0000180020107890 */ /* 0x000fe4000fffe03f */
[----:B------:R-:W-:Y:S02]  /*1170*/  UIADD3 UR8, UR32, 0x2000, URZ ;  /* 0x0000200020087890 */ /* 0x000fe4000fffe03f */
[----:B------:R-:W-:Y:S01]  /*1180*/  UIADD3 UR32, UR32, 0x2800, URZ ;  /* 0x0000280020207890 */ /* 0x000fe2000fffe03f */
[----:B------:R-:W-:Y:S01]  /*1190*/  UMOV UR18, URZ ;  /* 0x0000003f00127c82 */ /* 0x000fe20008000000 */
[----:B------:R-:W-:Y:S01]  /*11a0*/  UMOV UR20, UR36 ;  /* 0x0000002400147c82 */ /* 0x000fe20008000000 */
[----:B------:R-:W-:Y:S01]  /*11b0*/  UMOV UR21, UR37 ;  /* 0x0000002500157c82 */ /* 0x000fe20008000000 */
[----:B------:R-:W-:Y:S01]  /*11c0*/  UMOV UR10, 0x10 ;  /* 0x00000010000a7882 */ /* 0x000fe20000000000 */
[----:B------:R-:W-:Y:S01]  /*11d0*/  UMOV UR12, UR36 ;  /* 0x00000024000c7c82 */ /* 0x000fe20008000000 */
[----:B------:R-:W-:Y:S01]  /*11e0*/  UMOV UR13, UR37 ;  /* 0x00000025000d7c82 */ /* 0x000fe20008000000 */
[----:B------:R-:W-:Y:S01]  /*11f0*/  UMOV UR9, UR17 ;  /* 0x0000001100097c82 */ /* 0x000fe20008000000 */
[----:B-1----:R-:W-:Y:S01]  /*1200*/  LEA R4, R9, R0, 0x18 ;  /* 0x0000000009047211 */ /* 0x002fe200078ec0ff */
[----:B------:R-:W-:Y:S01]  /*1210*/  UMOV UR11, UR19 ;  /* 0x00000013000b7c82 */ /* 0x000fe20008000000 */
[----:B------:R-:W-:Y:S01]  /*1220*/  SEL R0, RZ, 0x1, !P1 ;  /* 0x00000001ff007807 */ /* 0x000fe20004800000 */
[----:B------:R-:W-:Y:S01]  /*1230*/  UMOV UR34, 0x20 ;  /* 0x0000002000227882 */ /* 0x000fe20000000000 */
[----:B------:R-:W-:Y:S01]  /*1240*/  LEA R9, R3, R4, 0x3 ;  /* 0x0000000403097211 */ /* 0x000fe200078e18ff */
[----:B------:R-:W-:Y:S01]  /*1250*/  UMOV UR33, UR17 ;  /* 0x0000001100217c82 */ /* 0x000fe20008000000 */
[----:B------:R-:W-:Y:S01]  /*1260*/  SHF.L.U32 R2, R0, 0x1f, RZ ;  /* 0x0000001f00027819 */ /* 0x000fe200000006ff */
[----:B------:R1:W-:Y:S01]  /*1270*/  UTMALDG.4D [UR16], [UR4], desc[UR6] ;  /* 0x00000610040075b4 */ /* 0x0003e20008019000 */
[----:B------:R-:W-:Y:S01]  /*1280*/  UMOV UR35, UR19 ;  /* 0x0000001300237c82 */ /* 0x000fe20008000000 */
[----:B------:R1:W-:Y:S01]  /*1290*/  UTMALDG.4D [UR8], [UR4], desc[UR6] ;  /* 0x00000608040075b4 */ /* 0x0003e20008019000 */
[----:B------:R1:W-:Y:S01]  /*12a0*/  UTMALDG.4D [UR32], [UR4], desc[UR6] ;  /* 0x00000620040075b4 */ /* 0x0003e20008019000 */
[----:B------:R-:W2:Y:S02]  /*12b0*/  SYNCS.PHASECHK.TRANS64.TRYWAIT P1, [R9+URZ+0x7820], R2 ;  /* 0x00782002090075a7 */ /* 0x000ea4000802017f */
[----:B-12---:R-:W-:Y:S05]  /*12c0*/  @!P1 BRA `(.L_x_19) ;  /* 0x0000004c00ec9947 */ /* 0x006fea0003800000 */
.L_x_65:
[----:B------:R-:W-:Y:S05]  /*12d0*/  @P2 BRA `(.L_x_20) ;  /* 0x0000000000142947 */ /* 0x000fea0003800000 */
[----:B------:R-:W-:Y:S01]  /*12e0*/  ISETP.NE.AND P1, PT, R8, RZ, PT ;  /* 0x000000ff0800720c */ /* 0x000fe20003f25270 */
[----:B-1----:R-:W-:-:S04]  /*12f0*/  IMAD.MOV.U32 R2, RZ, RZ, 0x1800 ;  /* 0x00001800ff027424 */ /* 0x002fc800078e00ff */
[----:B------:R2:W-:Y:S08]  /*1300*/  SYNCS.ARRIVE.TRANS64 RZ, [R9+URZ+0x7800], R2 ;  /* 0x0078000209ff79a7 */ /* 0x0005f0000800003f */
[----:B------:R-:W-:Y:S05]  /*1310*/  @!P1 BRA `(.L_x_20) ;  /* 0x0000000000049947 */ /* 0x000fea0003800000 */
[----:B------:R-:W-:Y:S01]  /*1320*/  BPT.TRAP 0x1 ;  /* 0x000000040000795c */ /* 0x000fe20000300000 */
.L_x_20:
[----:B------:R-:W-:Y:S01]  /*1330*/  IMAD R4, R3, 0x1800, R4 ;  /* 0x0000180003047824 */ /* 0x000fe200078e0204 */
[----:B------:R-:W-:Y:S01]  /*1340*/  R2UR UR17, R9 ;  /* 0x00000000091172ca */ /* 0x000fe200000e0000 */
[----:B------:R-:W-:Y:S01]  /*1350*/  ULDC.64 UR4, c[0x0][0x198] ;  /* 0x0000660000047ab9 */ /* 0x000fe20000000a00 */
[----:B------:R-:W-:Y:S01]  /*1360*/  R2UR UR19, R6 ;  /* 0x00000000061372ca */ /* 0x000fe200000e0000 */
[----:B------:R-:W-:Y:S01]  /*1370*/  UIADD3 UR4, UP0, UR4, 0x2f0, URZ ;  /* 0x000002f004047890 */ /* 0x000fe2000ff1e03f */
[----:B------:R-:W-:Y:S01]  /*1380*/  R2UR UR32, R4 ;  /* 0x00000000042072ca */ /* 0x000fe200000e0000 */
[----:B------:R-:W-:Y:S01]  /*1390*/  UMOV UR6, 0x0 ;  /* 0x0000000000067882 */ /* 0x000fe20000000000 */
[----:B------:R-:W-:Y:S01]  /*13a0*/  UMOV UR7, 0x10000000 ;  /* 0x1000000000077882 */ /* 0x000fe20000000000 */
[----:B------:R-:W-:Y:S01]  /*13b0*/  UIADD3.X UR5, URZ, UR5, URZ, UP0, !UPT ;  /* 0x000000053f057290 */ /* 0x000fe200087fe43f */
[----:B-12---:R-:W-:Y:S01]  /*13c0*/  VIADD R2, R3, 0x1 ;  /* 0x0000000103027836 */ /* 0x006fe20000000000 */
[----:B------:R-:W-:Y:S01]  /*13d0*/  UMOV UR18, URZ ;  /* 0x0000003f00127c82 */ /* 0x000fe20008000000 */
[----:B------:R-:W-:Y:S01]  /*13e0*/  UMOV UR20, UR36 ;  /* 0x0000002400147c82 */ /* 0x000fe20008000000 */
[----:B------:R-:W-:Y:S01]  /*13f0*/  UMOV UR21, UR37 ;  /* 0x0000002500157c82 */ /* 0x000fe20008000000 */
[----:B------:R-:W-:Y:S01]  /*1400*/  UMOV UR10, 0x10 ;  /* 0x00000010000a7882 */ /* 0x000fe20000000000 */
[----:B------:R-:W-:Y:S01]  /*1410*/  UIADD3 UR17, UR17, 0x7800, URZ ;  /* 0x0000780011117890 */ /* 0x000fe2000fffe03f */
[----:B------:R-:W-:Y:S01]  /*1420*/  ISETP.NE.AND P1, PT, R2, 0x4, PT ;  /* 0x000000040200780c */ /* 0x000fe20003f25270 */
[----:B------:R-:W-:Y:S01]  /*1430*/  USHF.L.U32 UR19, UR19, 0x6, URZ ;  /* 0x0000000613137899 */ /* 0x000fe2000800063f */
[----:B------:R-:W-:Y:S01]  /*1440*/  IADD3 R6, R6, 0x1, RZ ;  /* 0x0000000106067810 */ /* 0x000fe20007ffe0ff */
[----:B------:R-:W-:Y:S01]  /*1450*/  UIADD3 UR16, UR32, 0x1800, URZ ;  /* 0x0000180020107890 */ /* 0x000fe2000fffe03f */
[----:B------:R-:W-:Y:S01]  /*1460*/  SEL R3, RZ, 0x1, P1 ;  /* 0x00000001ff037807 */ /* 0x000fe20000800000 */
[----:B------:R-:W-:-:S02]  /*1470*/  UIADD3 UR8, UR32, 0x2000, URZ ;  /* 0x0000200020087890 */ /* 0x000fc4000fffe03f */
[----:B------:R-:W-:Y:S01]  /*1480*/  UIADD3 UR32, UR32, 0x2800, URZ ;  /* 0x0000280020207890 */ /* 0x000fe2000fffe03f */
[----:B------:R-:W-:Y:S01]  /*1490*/  LOP3.LUT R0, R0, R3, RZ, 0x3c, !PT ;  /* 0x0000000300007212 */ /* 0x000fe200078e3cff */
        /* <DEDUP_REMOVED lines=8> */
[----:B------:R-:W-:Y:S01]  /*1520*/  SEL R3, R2, RZ, P1 ;  /* 0x000000ff02037207 */ /* 0x000fe20000800000 */
[----:B------:R1:W-:Y:S01]  /*1530*/  UTMALDG.4D [UR8], [UR4], desc[UR6] ;  /* 0x00000608040075b4 */ /* 0x0003e20008019000 */
[----:B------:R1:W-:Y:S02]  /*1540*/  UTMALDG.4D [UR32], [UR4], desc[UR6] ;  /* 0x00000620040075b4 */ /* 0x0003e40008019000 */
[----:B-1----:R-:W-:-:S03]  /*1550*/  NOP ;  /* 0x0000000000007918 */ /* 0x002fc60000000000 */
.L_x_16:
[----:B------:R-:W-:-:S07]  /*1560*/  VIADD R5, R5, 0xfffffffc ;  /* 0xfffffffc05057836 */ /* 0x000fce0000000000 */
.L_x_10:
[----:B------:R-:W-:Y:S05]  /*1570*/  BSYNC B0 ;  /* 0x0000000000007941 */ /* 0x000fea0003800000 */
.L_x_9:
[----:B------:R-:W1:Y:S01]  /*1580*/  S2R R9, SR_CgaCtaId ;  /* 0x0000000000097919 */ /* 0x000e620000008800 */
[----:B------:R-:W-:Y:S02]  /*1590*/  MOV R2, 0x400 ;  /* 0x0000040000027802 */ /* 0x000fe40000000f00 */
[----:B------:R-:W-:Y:S02]  /*15a0*/  SHF.L.U32 R57, RZ, 0x1f, RZ ;  /* 0x0000001fff397819 */ /* 0x000fe400000006ff */
[----:B-1----:R-:W-:-:S04]  /*15b0*/  LEA R2, R9, R2, 0x18 ;  /* 0x0000000209027211 */ /* 0x002fc800078ec0ff */
[----:B------:R-:W1:Y:S02]  /*15c0*/  SYNCS.PHASECHK.TRANS64.TRYWAIT P1, [R2+URZ+0x7840], R57 ;  /* 0x00784039020075a7 */ /* 0x000e64000802017f */
[----:B-1----:R-:W-:Y:S05]  /*15d0*/  @!P1 BRA `(.L_x_21) ;  /* 0x0000004c003c9947 */ /* 0x002fea0003800000 */
.L_x_66:
[----:B------:R-:W2:Y:S01]  /*15e0*/  SYNCS.PHASECHK.TRANS64.TRYWAIT P1, [R2+URZ+0x7800], R57 ;  /* 0x00780039020075a7 */ /* 0x000ea2000802017f */
[----:B------:R-:W-:Y:S01]  /*15f0*/  IMAD.MOV.U32 R8, RZ, RZ, RZ ;  /* 0x000000ffff087224 */ /* 0x000fe200078e00ff */
[----:B--2---:R-:W-:Y:S06]  /*1600*/  @!P1 BRA `(.L_x_22) ;  /* 0x0000004c00449947 */ /* 0x004fec0003800000 */
.L_x_67:
[----:B------:R-:W-:Y:S05]  /*1610*/  WARPSYNC.ALL ;  /* 0x0000000000007948 */ /* 0x000fea0003800000 */
[C---:B------:R-:W-:Y:S01]  /*1620*/  R2UR UR14, R2.reuse ;  /* 0x00000000020e72ca */ /* 0x040fe200000e0000 */
[----:B------:R-:W-:Y:S01]  /*1630*/  WARPGROUP.ARRIVE ;  /* 0x00000000000079c5 */ /* 0x000fe20000000000 */
[----:B------:R-:W-:Y:S01]  /*1640*/  R2UR UR4, R2 ;  /* 0x00000000020472ca */ /* 0x000fe200000e0000 */
[----:B------:R-:W-:Y:S01]  /*1650*/  UMOV UR45, 0xc0000010 ;  /* 0xc0000010002d7882 */ /* 0x000fe20000000000 */
[----:B------:R-:W-:Y:S01]  /*1660*/  UMOV UR23, 0xc0000010 ;  /* 0xc000001000177882 */ /* 0x000fe20000000000 */
[----:B------:R-:W-:Y:S01]  /*1670*/  UMOV UR21, UR45 ;  /* 0x0000002d00157c82 */ /* 0x000fe20008000000 */
[----:B------:R-:W-:Y:S01]  /*1680*/  UMOV UR5, 0xc0000010 ;  /* 0xc000001000057882 */ /* 0x000fe20000000000 */
[----:B------:R-:W-:Y:S01]  /*1690*/  UMOV UR7, 0xc0000010 ;  /* 0xc000001000077882 */ /* 0x000fe20000000000 */
[----:B------:R-:W-:Y:S01]  /*16a0*/  UMOV UR41, 0xc0000010 ;  /* 0xc000001000297882 */ /* 0x000fe20000000000 */
[----:B------:R-:W-:-:S04]  /*16b0*/  UMOV UR43, 0xc0000010 ;  /* 0xc0000010002b7882 */ /* 0x000fc80000000000 */
[----:B------:R-:W-:Y:S02]  /*16c0*/  UIADD3 UR14, UR14, 0x1800, URZ ;  /* 0x000018000e0e7890 */ /* 0x000fe4000fffe03f */
[----:B------:R-:W-:Y:S02]  /*16d0*/  USHF.R.U32.HI UR4, URZ, 0x4, UR4 ;  /* 0x000000043f047899 */ /* 0x000fe40008011604 */
[----:B------:R-:W-:Y:S02]  /*16e0*/  USHF.R.U32.HI UR14, URZ, 0x4, UR14 ;  /* 0x000000043f0e7899 */ /* 0x000fe4000801160e */
[----:B------:R-:W-:Y:S02]  /*16f0*/  ULOP3.LUT UR4, UR4, 0x3fff, URZ, 0xc0, !UPT ;  /* 0x00003fff04047892 */ /* 0x000fe4000f8ec03f */
[----:B------:R-:W-:Y:S02]  /*1700*/  ULOP3.LUT UR14, UR14, 0x3fff, URZ, 0xc0, !UPT ;  /* 0x00003fff0e0e7892 */ /* 0x000fe4000f8ec03f */
[----:B------:R-:W-:-:S02]  /*1710*/  ULOP3.LUT UR44, UR4, 0x10000, URZ, 0xfc, !UPT ;  /* 0x00010000042c7892 */ /* 0x000fc4000f8efc3f */
[----:B------:R-:W-:Y:S02]  /*1720*/  ULOP3.LUT UR22, UR14, 0x10000, URZ, 0xfc, !UPT ;  /* 0x000100000e167892 */ /* 0x000fe4000f8efc3f */
[----:B------:R-:W-:Y:S02]  /*1730*/  UIADD3 UR4, UR44, 0x80, URZ ;  /* 0x000000802c047890 */ /* 0x000fe4000fffe03f */
[----:B------:R-:W-:Y:S01]  /*1740*/  UIADD3 UR6, UR22, 0x80, URZ ;  /* 0x0000008016067890 */ /* 0x000fe2000fffe03f */
[----:B------:R-:W-:Y:S01]  /*1750*/  UMOV UR20, UR44 ;  /* 0x0000002c00147c82 */ /* 0x000fe20008000000 */
[----:B------:R-:W-:-:S03]  /*1760*/  UIADD3 UR40, UR44, 0x100, URZ ;  /* 0x000001002c287890 */ /* 0x000fc6000fffe03f */
[----:B------:R-:W-:Y:S01]  /*1770*/  HGMMA.64x64x16.F32.BF16 R24, gdesc[UR20], RZ, !UPT, gsb0 ;  /* 0x00e00000141879f0 */ /* 0x000fe2000c0018ff */
[----:B------:R-:W-:Y:S02]  /*1780*/  UIADD3 UR42, UR22, 0x100, URZ ;  /* 0x00000100162a7890 */ /* 0x000fe4000fffe03f */
[----:B------:R-:W-:Y:S02]  /*1790*/  WARPGROUP.DEPBAR.LE gsb0, 0x0 ;  /* 0x00008000000079c5 */ /* 0x000fe40000010000 */
[----:B------:R-:W-:-:S06]  /*17a0*/  WARPGROUP.ARRIVE ;  /* 0x00000000000079c5 */ /* 0x000fcc0000000000 */
[----:B------:R-:W-:Y:S01]  /*17b0*/  HGMMA.64x64x16.F32.BF16 R24, gdesc[UR4], R24, gsb0 ;  /* 0x00e00000041879f0 */ /* 0x000fe20008001818 */
[----:B------:R-:W-:Y:S02]  /*17c0*/  ULDC UR6, c[0x0][0x604] ;  /* 0x0001810000067ab9 */ /* 0x000fe40000000800 */
[----:B------:R-:W-:Y:S02]  /*17d0*/  WARPGROUP.DEPBAR.LE gsb0, 0x0 ;  /* 0x00008000000079c5 */ /* 0x000fe40000010000 */
[----:B------:R-:W-:-:S06]  /*17e0*/  WARPGROUP.ARRIVE ;  /* 0x00000000000079c5 */ /* 0x000fcc0000000000 */
[----:B------:R-:W-:Y:S03]  /*17f0*/  HGMMA.64x64x16.F32.BF16 R24, gdesc[UR40], R24, gsb0 ;  /* 0x00e00000281879f0 */ /* 0x000fe60008001818 */
[----:B------:R-:W-:Y:S02]  /*1800*/  WARPGROUP.DEPBAR.LE gsb0, 0x0 ;  /* 0x00008000000079c5 */ /* 0x000fe40000010000 */
[----:B------:R-:W-:-:S04]  /*1810*/  FMNMX R9, R24, R25, !PT ;  /* 0x0000001918097209 */ /* 0x000fc80007800000 */
        /* <DEDUP_REMOVED lines=12> */
[----:B------:R-:W-:Y:S02]  /*18e0*/  FMNMX R4, R52, R9, !PT ;  /* 0x0000000934047209 */ /* 0x000fe40007800000 */
[----:B------:R-:W-:Y:S02]  /*18f0*/  FMNMX R9, R26, R27, !PT ;  /* 0x0000001b1a097209 */ /* 0x000fe40007800000 */
[----:B------:R-:W-:Y:S02]  /*1900*/  FMNMX R10, R53, R4, !PT ;  /* 0x00000004350a7209 */ /* 0x000fe40007800000 */
[----:B------:R-:W-:-:S03]  /*1910*/  FMNMX R4, R30, R9, !PT ;  /* 0x000000091e047209 */ /* 0x000fc60007800000 */
[----:B------:R-:W3:Y:S01]  /*1920*/  SHFL.BFLY PT, R11, R10, 0x1, 0x1f ;  /* 0x0c201f000a0b7f89 */ /* 0x000ee200000e0000 */
[----:B------:R-:W-:-:S04]  /*1930*/  FMNMX R9, R31, R4, !PT ;  /* 0x000000041f097209 */ /* 0x000fc80007800000 */
[----:B------:R-:W-:-:S04]  /*1940*/  FMNMX R4, R34, R9, !PT ;  /* 0x0000000922047209 */ /* 0x000fc80007800000 */
[----:B------:R-:W-:-:S04]  /*1950*/  FMNMX R9, R35, R4, !PT ;  /* 0x0000000423097209 */ /* 0x000fc80007800000 */
[----:B------:R-:W-:-:S04]  /*1960*/  FMNMX R4, R38, R9, !PT ;  /* 0x0000000926047209 */ /* 0x000fc80007800000 */
[----:B------:R-:W-:-:S04]  /*1970*/  FMNMX R9, R39, R4, !PT ;  /* 0x0000000427097209 */ /* 0x000fc80007800000 */
[----:B------:R-:W-:Y:S02]  /*1980*/  FMNMX R4, R42, R9, !PT ;  /* 0x000000092a047209 */ /* 0x000fe40007800000 */
[----:B---3--:R-:W-:Y:S02]  /*1990*/  FMNMX R11, R10, R11, !PT ;  /* 0x0000000b0a0b7209 */ /* 0x008fe40007800000 */
        /* <DEDUP_REMOVED lines=8> */
[----:B---3--:R-:W-:-:S03]  /*1a20*/  FMNMX R4, R11, R14, !PT ;  /* 0x0000000e0b047209 */ /* 0x008fc60007800000 */
[----:B------:R-:W3:Y:S01]  /*1a30*/  SHFL.BFLY PT, R14, R9, 0x1, 0x1f ;  /* 0x0c201f00090e7f89 */ /* 0x000ee200000e0000 */
[----:B------:R-:W-:-:S04]  /*1a40*/  FSETP.NEU.AND P1, PT, R4, -INF , PT ;  /* 0xff8000000400780b */ /* 0x000fc80003f2d000 */
[----:B------:R-:W-:-:S05]  /*1a50*/  FSEL R11, R4, RZ, P1 ;  /* 0x000000ff040b7208 */ /* 0x000fca0000800000 */
[----:B------:R-:W-:-:S04]  /*1a60*/  FMUL R56, R11, UR6 ;  /* 0x000000060b387c20 */ /* 0x000fc80008400000 */
[--C-:B------:R-:W-:Y:S01]  /*1a70*/  FFMA R24, R24, UR6, -R56.reuse ;  /* 0x0000000618187c23 */ /* 0x100fe20008000838 */
[--C-:B------:R-:W-:Y:S01]  /*1a80*/  FFMA R28, R28, UR6, -R56.reuse ;  /* 0x000000061c1c7c23 */ /* 0x100fe20008000838 */
[--C-:B------:R-:W-:Y:S01]  /*1a90*/  FFMA R15, R29, UR6, -R56.reuse ;  /* 0x000000061d0f7c23 */ /* 0x100fe20008000838 */
[--C-:B------:R-:W-:Y:S01]  /*1aa0*/  FFMA R11, R25, UR6, -R56.reuse ;  /* 0x00000006190b7c23 */ /* 0x100fe20008000838 */
[--C-:B------:R-:W-:Y:S01]  /*1ab0*/  FFMA R17, R32, UR6, -R56.reuse ;  /* 0x0000000620117c23 */ /* 0x100fe20008000838 */
[----:B------:R-:W-:Y:S01]  /*1ac0*/  FSETP.GEU.AND P3, PT, R24, -126, PT ;  /* 0xc2fc00001800780b */ /* 0x000fe20003f6e000 */
[--C-:B------:R-:W-:Y:S01]  /*1ad0*/  FFMA R19, R36, UR6, -R56.reuse ;  /* 0x0000000624137c23 */ /* 0x100fe20008000838 */
[----:B------:R-:W-:Y:S01]  /*1ae0*/  FSETP.GEU.AND P6, PT, R28, -126, PT ;  /* 0xc2fc00001c00780b */ /* 0x000fe20003fce000 */
[--C-:B------:R-:W-:Y:S01]  /*1af0*/  FFMA R23, R40, UR6, -R56.reuse ;  /* 0x0000000628177c23 */ /* 0x100fe20008000838 */
[----:B------:R-:W-:Y:S01]  /*1b00*/  FSETP.GEU.AND P2, PT, R15, -126, PT ;  /* 0xc2fc00000f00780b */ /* 0x000fe20003f4e000 */
[--C-:B------:R-:W-:Y:S01]  /*1b10*/  FFMA R18, R33, UR6, -R56.reuse ;  /* 0x0000000621127c23 */ /* 0x100fe20008000838 */
[----:B---3--:R-:W-:Y:S01]  /*1b20*/  FMNMX R9, R9, R14, !PT ;  /* 0x0000000e09097209 */ /* 0x008fe20007800000 */
[--C-:B------:R-:W-:Y:S01]  /*1b30*/  FFMA R37, R37, UR6, -R56.reuse ;  /* 0x0000000625257c23 */ /* 0x100fe20008000838 */
[----:B------:R-:W-:Y:S01]  /*1b40*/  FSETP.GEU.AND P4, PT, R11, -126, PT ;  /* 0xc2fc00000b00780b */ /* 0x000fe20003f8e000 */
[--C-:B------:R-:W-:Y:S01]  /*1b50*/  FFMA R22, R41, UR6, -R56.reuse ;  /* 0x0000000629167c23 */ /* 0x100fe20008000838 */
[----:B------:R-:W-:Y:S01]  /*1b60*/  FSETP.GEU.AND P1, PT, R17, -126, PT ;  /* 0xc2fc00001100780b */ /* 0x000fe20003f2e000 */
[----:B------:R-:W3:Y:S01]  /*1b70*/  SHFL.BFLY PT, R20, R9, 0x2, 0x1f ;  /* 0x0c401f0009147f89 */ /* 0x000ee200000e0000 */
[----:B------:R-:W-:Y:S01]  /*1b80*/  FSETP.GEU.AND P5, PT, R18, -126, PT ;  /* 0xc2fc00001200780b */ /* 0x000fe20003fae000 */
[----:B------:R-:W-:Y:S01]  /*1b90*/  @!P3 FMUL R24, R24, 0.5 ;  /* 0x3f0000001818b820 */ /* 0x000fe20000400000 */
[--C-:B------:R-:W-:Y:S01]  /*1ba0*/  FFMA R29, R44, UR6, -R56.reuse ;  /* 0x000000062c1d7c23 */ /* 0x100fe20008000838 */
[----:B------:R-:W-:Y:S01]  /*1bb0*/  @!P6 FMUL R28, R28, 0.5 ;  /* 0x3f0000001c1ce820 */ /* 0x000fe20000400000 */
[--C-:B------:R-:W-:Y:S01]  /*1bc0*/  FFMA R48, R48, UR6, -R56.reuse ;  /* 0x0000000630307c23 */ /* 0x100fe20008000838 */
[----:B------:R-:W4:Y:S01]  /*1bd0*/  MUFU.EX2 R10, R24 ;  /* 0x00000018000a7308 */ /* 0x000f220000000800 */
[----:B------:R-:W-:Y:S01]  /*1be0*/  @!P2 FMUL R15, R15, 0.5 ;  /* 0x3f0000000f0fa820 */ /* 0x000fe20000400000 */
[--C-:B------:R-:W-:Y:S01]  /*1bf0*/  FFMA R49, R49, UR6, -R56.reuse ;  /* 0x0000000631317c23 */ /* 0x100fe20008000838 */
[--C-:B------:R-:W-:Y:S01]  /*1c00*/  FFMA R52, R52, UR6, -R56.reuse ;  /* 0x0000000634347c23 */ /* 0x100fe20008000838 */
[----:B------:R-:W-:Y:S01]  /*1c10*/  @!P4 FMUL R11, R11, 0.5 ;  /* 0x3f0000000b0bc820 */ /* 0x000fe20000400000 */
[----:B------:R-:W-:Y:S01]  /*1c20*/  FFMA R53, R53, UR6, -R56 ;  /* 0x0000000635357c23 */ /* 0x000fe20008000838 */
[----:B------:R-:W-:-:S02]  /*1c30*/  @!P1 FMUL R17, R17, 0.5 ;  /* 0x3f00000011119820 */ /* 0x000fc40000400000 */
[----:B------:R5:W1:Y:S01]  /*1c40*/  MUFU.EX2 R14, R28 ;  /* 0x0000001c000e7308 */ /* 0x000a620000000800 */
[----:B------:R-:W-:-:S07]  /*1c50*/  @!P5 FMUL R18, R18, 0.5 ;  /* 0x3f0000001212d820 */ /* 0x000fce0000400000 */
[----:B------:R-:W2:Y:S01]  /*1c60*/  MUFU.EX2 R15, R15 ;  /* 0x0000000f000f7308 */ /* 0x000ea20000000800 */
[----:B----4-:R-:W-:Y:S01]  /*1c70*/  @!P3 FMUL R10, R10, R10 ;  /* 0x0000000a0a0ab220 */ /* 0x010fe20000400000 */
[----:B------:R-:W-:Y:S01]  /*1c80*/  FSETP.GEU.AND P3, PT, R19, -126, PT ;  /* 0xc2fc00001300780b */ /* 0x000fe20003f6e000 */
[----:B-----5:R-:W-:Y:S01]  /*1c90*/  FFMA R28, R45, UR6, -R56 ;  /* 0x000000062d1c7c23 */ /* 0x020fe20008000838 */
[----:B---3--:R-:W-:-:S04]  /*1ca0*/  FMNMX R9, R9, R20, !PT ;  /* 0x0000001409097209 */ /* 0x008fc80007800000 */
[----:B------:R-:W3:Y:S01]  /*1cb0*/  MUFU.EX2 R11, R11 ;  /* 0x0000000b000b7308 */ /* 0x000ee20000000800 */
[----:B-1----:R-:W-:Y:S01]  /*1cc0*/  @!P6 FMUL R14, R14, R14 ;  /* 0x0000000e0e0ee220 */ /* 0x002fe20000400000 */
[----:B------:R-:W-:-:S05]  /*1cd0*/  FSETP.GEU.AND P6, PT, R23, -126, PT ;  /* 0xc2fc00001700780b */ /* 0x000fca0003fce000 */
[----:B------:R-:W-:Y:S01]  /*1ce0*/  @!P3 FMUL R19, R19, 0.5 ;  /* 0x3f0000001313b820 */ /* 0x000fe20000400000 */
[----:B------:R-:W1:Y:S01]  /*1cf0*/  MUFU.EX2 R17, R17 ;  /* 0x0000001100117308 */ /* 0x000e620000000800 */
[----:B--2---:R-:W-:Y:S01]  /*1d00*/  @!P2 FMUL R15, R15, R15 ;  /* 0x0000000f0f0fa220 */ /* 0x004fe20000400000 */
[----:B------:R-:W-:-:S04]  /*1d10*/  FSETP.NEU.AND P2, PT, R9, -INF , PT ;  /* 0xff8000000900780b */ /* 0x000fc80003f4d000 */
[----:B------:R-:W-:Y:S01]  /*1d20*/  FSEL R24, R9, RZ, P2 ;  /* 0x000000ff09187208 */ /* 0x000fe20001000000 */
[----:B------:R-:W-:Y:S01]  /*1d30*/  @!P6 FMUL R23, R23, 0.5 ;  /* 0x3f0000001717e820 */ /* 0x000fe20000400000 */
[----:B------:R-:W2:Y:S01]  /*1d40*/  MUFU.EX2 R19, R19 ;  /* 0x0000001300137308 */ /* 0x000ea20000000800 */
[----:B---3--:R-:W-:Y:S01]  /*1d50*/  @!P4 FMUL R11, R11, R11 ;  /* 0x0000000b0b0bc220 */ /* 0x008fe20000400000 */
[----:B------:R-:W-:Y:S01]  /*1d60*/  FSETP.GEU.AND P4, PT, R37, -126, PT ;  /* 0xc2fc00002500780b */ /* 0x000fe20003f8e000 */
[----:B------:R-:W-:Y:S01]  /*1d70*/  FMUL R24, R24, UR6 ;  /* 0x0000000618187c20 */ /* 0x000fe20008400000 */
[----:B------:R-:W-:-:S03]  /*1d80*/  FSETP.GEU.AND P2, PT, R29, -126, PT ;  /* 0xc2fc00001d00780b */ /* 0x000fc60003f4e000 */
[--C-:B------:R-:W-:Y:S01]  /*1d90*/  FFMA R26, R26, UR6, -R24.reuse ;  /* 0x000000061a1a7c23 */ /* 0x100fe20008000818 */
[----:B------:R-:W3:Y:S01]  /*1da0*/  MUFU.EX2 R23, R23 ;  /* 0x0000001700177308 */ /* 0x000ee20000000800 */
[----:B-1----:R-:W-:Y:S01]  /*1db0*/  @!P1 FMUL R17, R17, R17 ;  /* 0x0000001111119220 */ /* 0x002fe20000400000 */
[----:B------:R-:W-:Y:S01]  /*1dc0*/  FSETP.GEU.AND P1, PT, R22, -126, PT ;  /* 0xc2fc00001600780b */ /* 0x000fe20003f2e000 */
[--C-:B------:R-:W-:Y:S01]  /*1dd0*/  FFMA R25, R30, UR6, -R24.reuse ;  /* 0x000000061e197c23 */ /* 0x100fe20008000818 */
[--C-:B------:R-:W-:Y:S01]  /*1de0*/  FFMA R27, R27, UR6, -R24.reuse ;  /* 0x000000061b1b7c23 */ /* 0x100fe20008000818 */
[--C-:B------:R-:W-:Y:S01]  /*1df0*/  FFMA R32, R31, UR6, -R24.reuse ;  /* 0x000000061f207c23 */ /* 0x100fe20008000818 */
[--C-:B------:R-:W-:Y:S01]  /*1e00*/  FFMA R34, R34, UR6, -R24.reuse ;  /* 0x0000000622227c23 */ /* 0x100fe20008000818 */
[----:B------:R-:W-:Y:S01]  /*1e10*/  @!P4 FMUL R37, R37, 0.5 ;  /* 0x3f0000002525c820 */ /* 0x000fe20000400000 */
[----:B------:R-:W1:Y:S01]  /*1e20*/  MUFU.EX2 R18, R18 ;  /* 0x0000001200127308 */ /* 0x000e620000000800 */
[----:B--2---:R-:W-:Y:S01]  /*1e30*/  @!P3 FMUL R19, R19, R19 ;  /* 0x000000131313b220 */ /* 0x004fe20000400000 */
[----:B------:R-:W-:Y:S01]  /*1e40*/  FSETP.GEU.AND P3, PT, R26, -126, PT ;  /* 0xc2fc00001a00780b */ /* 0x000fe20003f6e000 */
[----:B------:R-:W-:Y:S01]  /*1e50*/  @!P2 FMUL R29, R29, 0.5 ;  /* 0x3f0000001d1da820 */ /* 0x000fe20000400000 */
[--C-:B------:R-:W-:Y:S01]  /*1e60*/  FFMA R35, R35, UR6, -R24.reuse ;  /* 0x0000000623237c23 */ /* 0x100fe20008000818 */
[--C-:B------:R-:W-:Y:S01]  /*1e70*/  FFMA R36, R38, UR6, -R24.reuse ;  /* 0x0000000626247c23 */ /* 0x100fe20008000818 */
[--C-:B------:R-:W-:Y:S01]  /*1e80*/  FFMA R41, R43, UR6, -R24.reuse ;  /* 0x000000062b297c23 */ /* 0x100fe20008000818 */
[----:B------:R-:W-:Y:S01]  /*1e90*/  @!P1 FMUL R22, R22, 0.5 ;  /* 0x3f00000016169820 */ /* 0x000fe20000400000 */
[----:B------:R2:W4:Y:S01]  /*1ea0*/  MUFU.EX2 R20, R37 ;  /* 0x0000002500147308 */ /* 0x0005220000000800 */
[----:B---3--:R-:W-:Y:S01]  /*1eb0*/  @!P6 FMUL R23, R23, R23 ;  /* 0x000000171717e220 */ /* 0x008fe20000400000 */
[----:B------:R-:W-:Y:S01]  /*1ec0*/  FSETP.GEU.AND P6, PT, R25, -126, PT ;  /* 0xc2fc00001900780b */ /* 0x000fe20003fce000 */
[--C-:B------:R-:W-:Y:S01]  /*1ed0*/  FFMA R38, R42, UR6, -R24.reuse ;  /* 0x000000062a267c23 */ /* 0x100fe20008000818 */
[--C-:B------:R-:W-:Y:S01]  /*1ee0*/  FFMA R40, R46, UR6, -R24.reuse ;  /* 0x000000062e287c23 */ /* 0x100fe20008000818 */
[--C-:B------:R-:W-:Y:S01]  /*1ef0*/  FFMA R43, R47, UR6, -R24.reuse ;  /* 0x000000062f2b7c23 */ /* 0x100fe20008000818 */
[--C-:B------:R-:W-:Y:S01]  /*1f00*/  FFMA R50, R50, UR6, -R24.reuse ;  /* 0x0000000632327c23 */ /* 0x100fe20008000818 */
[----:B------:R-:W-:Y:S01]  /*1f10*/  @!P3 FMUL R26, R26, 0.5 ;  /* 0x3f0000001a1ab820 */ /* 0x000fe20000400000 */
[----:B------:R-:W3:Y:S01]  /*1f20*/  MUFU.EX2 R22, R22 ;  /* 0x0000001600167308 */ /* 0x000ee20000000800 */
[----:B-1----:R-:W-:Y:S01]  /*1f30*/  @!P5 FMUL R18, R18, R18 ;  /* 0x000000121212d220 */ /* 0x002fe20000400000 */
[----:B------:R-:W-:Y:S01]  /*1f40*/  FSETP.GEU.AND P5, PT, R28, -126, PT ;  /* 0xc2fc00001c00780b */ /* 0x000fe20003fae000 */
[--C-:B--2---:R-:W-:Y:S01]  /*1f50*/  FFMA R37, R39, UR6, -R24.reuse ;  /* 0x0000000627257c23 */ /* 0x104fe20008000818 */
[--C-:B------:R-:W-:Y:S01]  /*1f60*/  FFMA R51, R51, UR6, -R24.reuse ;  /* 0x0000000633337c23 */ /* 0x100fe20008000818 */
[--C-:B------:R-:W-:Y:S01]  /*1f70*/  FFMA R54, R54, UR6, -R24.reuse ;  /* 0x0000000636367c23 */ /* 0x100fe20008000818 */
[----:B------:R-:W-:Y:S01]  /*1f80*/  FFMA R55, R55, UR6, -R24 ;  /* 0x0000000637377c23 */ /* 0x000fe20008000818 */
[----:B------:R-:W-:Y:S01]  /*1f90*/  @!P6 FMUL R25, R25, 0.5 ;  /* 0x3f0000001919e820 */ /* 0x000fe20000400000 */
[----:B------:R-:W1:Y:S01]  /*1fa0*/  MUFU.EX2 R29, R29 ;  /* 0x0000001d001d7308 */ /* 0x000e620000000800 */
[----:B----4-:R-:W-:Y:S01]  /*1fb0*/  @!P4 FMUL R20, R20, R20 ;  /* 0x000000141414c220 */ /* 0x010fe20000400000 */
[----:B------:R-:W-:-:S05]  /*1fc0*/  FSETP.GEU.AND P4, PT, R27, -126, PT ;  /* 0xc2fc00001b00780b */ /* 0x000fca0003f8e000 */
[----:B------:R-:W-:Y:S01]  /*1fd0*/  @!P5 FMUL R28, R28, 0.5 ;  /* 0x3f0000001c1cd820 */ /* 0x000fe20000400000 */
[----:B------:R2:W4:Y:S01]  /*1fe0*/  MUFU.EX2 R33, R26 ;  /* 0x0000001a00217308 */ /* 0x0005220000000800 */
[----:B---3--:R-:W-:Y:S01]  /*1ff0*/  @!P1 FMUL R22, R22, R22 ;  /* 0x0000001616169220 */ /* 0x008fe20000400000 */
[----:B------:R-:W-:-:S05]  /*2000*/  FSETP.GEU.AND P1, PT, R32, -126, PT ;  /* 0xc2fc00002000780b */ /* 0x000fca0003f2e000 */
[----:B------:R-:W-:Y:S01]  /*2010*/  @!P4 FMUL R27, R27, 0.5 ;  /* 0x3f0000001b1bc820 */ /* 0x000fe20000400000 */
[----:B------:R-:W3:Y:S01]  /*2020*/  MUFU.EX2 R28, R28 ;  /* 0x0000001c001c7308 */ /* 0x000ee20000000800 */
[----:B--2---:R-:W-:Y:S01]  /*2030*/  P2R R26, PR, RZ, 0x40 ;  /* 0x00000040ff1a7803 */ /* 0x004fe20000000000 */
[----:B------:R-:W2:Y:S01]  /*2040*/  SYNCS.PHASECHK.TRANS64.TRYWAIT P6, [R2+URZ+0x7808], R57 ;  /* 0x00780839020075a7 */ /* 0x000ea200080c017f */
[----:B-1----:R-:W-:Y:S01]  /*2050*/  @!P2 FMUL R29, R29, R29 ;  /* 0x0000001d1d1da220 */ /* 0x002fe20000400000 */
[----:B------:R-:W-:-:S03]  /*2060*/  FSETP.GEU.AND P2, PT, R34, -126, PT ;  /* 0xc2fc00002200780b */ /* 0x000fc60003f4e000 */
[----:B------:R-:W-:Y:S01]  /*2070*/  @!P1 FMUL R32, R32, 0.5 ;  /* 0x3f00000020209820 */ /* 0x000fe20000400000 */
[----:B------:R-:W1:Y:S01]  /*2080*/  MUFU.EX2 R30, R27 ;  /* 0x0000001b001e7308 */ /* 0x000e620000000800 */
[----:B----4-:R-:W-:Y:S01]  /*2090*/  @!P3 FMUL R33, R33, R33 ;  /* 0x000000212121b220 */ /* 0x010fe20000400000 */
[----:B------:R-:W-:-:S06]  /*20a0*/  FSETP.GEU.AND P3, PT, R35, -126, PT ;  /* 0xc2fc00002300780b */ /* 0x000fcc0003f6e000 */
[----:B------:R4:W2:Y:S01]  /*20b0*/  MUFU.EX2 R31, R25 ;  /* 0x00000019001f7308 */ /* 0x0008a20000000800 */
[----:B------:R-:W-:Y:S01]  /*20c0*/  @!P2 FMUL R34, R34, 0.5 ;  /* 0x3f0000002222a820 */ /* 0x000fe20000400000 */
[----:B---3--:R-:W-:Y:S01]  /*20d0*/  @!P5 FMUL R28, R28, R28 ;  /* 0x0000001c1c1cd220 */ /* 0x008fe20000400000 */
[----:B------:R-:W-:-:S04]  /*20e0*/  FSETP.GEU.AND P5, PT, R37, -126, PT ;  /* 0xc2fc00002500780b */ /* 0x000fc80003fae000 */
[----:B------:R-:W-:Y:S01]  /*20f0*/  @!P3 FMUL R35, R35, 0.5 ;  /* 0x3f0000002323b820 */ /* 0x000fe20000400000 */
[----:B------:R-:W3:Y:S01]  /*2100*/  MUFU.EX2 R32, R32 ;  /* 0x0000002000207308 */ /* 0x000ee20000000800 */
[----:B-1----:R-:W-:Y:S01]  /*2110*/  @!P4 FMUL R30, R30, R30 ;  /* 0x0000001e1e1ec220 */ /* 0x002fe20000400000 */
[----:B------:R-:W-:-:S06]  /*2120*/  FSETP.GEU.AND P4, PT, R36, -126, PT ;  /* 0xc2fc00002400780b */ /* 0x000fcc0003f8e000 */
[----:B------:R-:W1:Y:S08]  /*2130*/  MUFU.EX2 R34, R34 ;  /* 0x0000002200227308 */ /* 0x000e700000000800 */
[----:B------:R-:W1:Y:S01]  /*2140*/  MUFU.EX2 R35, R35 ;  /* 0x0000002300237308 */ /* 0x000e620000000800 */
[----:B--234-:R-:W-:Y:S05]  /*2150*/  @!P6 BRA `(.L_x_23) ;  /* 0x000000400084e947 */ /* 0x01cfea0003800000 */
.L_x_68:
[----:B------:R-:W-:Y:S01]  /*2160*/  ISETP.NE.AND P6, PT, R26, RZ, PT ;  /* 0x000000ff1a00720c */ /* 0x000fe20003fc5270 */
[----:B------:R-:W-:Y:S01]  /*2170*/  @!P1 FMUL R32, R32, R32 ;  /* 0x0000002020209220 */ /* 0x000fe20000400000 */
[----:B------:R-:W-:Y:S01]  /*2180*/  F2FP.BF16.F32.PACK_AB R24, R11, R10 ;  /* 0x0000000a0b18723e */ /* 0x000fe200000010ff */
[----:B------:R-:W-:Y:S01]  /*2190*/  UIADD3 UR6, UR14, 0x180, URZ ;  /* 0x000001800e067890 */ /* 0x000fe2000fffe03f */
[----:B------:R-:W-:Y:S01]  /*21a0*/  F2FP.BF16.F32.PACK_AB R26, R15, R14 ;  /* 0x0000000e0f1a723e */ /* 0x000fe200000010ff */
[----:B------:R-:W-:Y:S01]  /*21b0*/  UMOV UR7, 0xc0000010 ;  /* 0xc000001000077882 */ /* 0x000fe20000000000 */
[----:B------:R-:W-:Y:S01]  /*21c0*/  F2FP.BF16.F32.PACK_AB R25, R30, R33 ;  /* 0x000000211e19723e */ /* 0x000fe200000010ff */
[----:B------:R-:W-:Y:S01]  /*21d0*/  UIADD3 UR8, UR14, 0x200, URZ ;  /* 0x000002000e087890 */ /* 0x000fe2000fffe03f */
[----:B------:R-:W-:Y:S01]  /*21e0*/  @!P4 FMUL R36, R36, 0.5 ;  /* 0x3f0000002424c820 */ /* 0x000fe20000400000 */
[----:B------:R-:W-:Y:S01]  /*21f0*/  UIADD3 UR10, UR14, 0x280, URZ ;  /* 0x000002800e0a7890 */ /* 0x000fe2000fffe03f */
[----:B------:R-:W-:Y:S01]  /*2200*/  @!P5 FMUL R37, R37, 0.5 ;  /* 0x3f0000002525d820 */ /* 0x000fe20000400000 */
[----:B------:R-:W-:Y:S01]  /*2210*/  UMOV UR11, 0xc0000010 ;  /* 0xc0000010000b7882 */ /* 0x000fe20000000000 */
[----:B-1----:R-:W-:Y:S01]  /*2220*/  @!P2 FMUL R34, R34, R34 ;  /* 0x000000222222a220 */ /* 0x002fe20000400000 */
[----:B------:R-:W-:Y:S01]  /*2230*/  @!P6 FMUL R31, R31, R31 ;  /* 0x0000001f1f1fe220 */ /* 0x000fe20000400000 */
[----:B------:R-:W1:Y:S01]  /*2240*/  MUFU.EX2 R36, R36 ;  /* 0x0000002400247308 */ /* 0x000e620000000800 */
[----:B------:R-:W-:Y:S01]  /*2250*/  @!P3 FMUL R35, R35, R35 ;  /* 0x000000232323b220 */ /* 0x000fe20000400000 */
[----:B------:R-:W-:Y:S01]  /*2260*/  FSETP.GEU.AND P2, PT, R38, -126, PT ;  /* 0xc2fc00002600780b */ /* 0x000fe20003f4e000 */
[----:B------:R-:W-:Y:S01]  /*2270*/  FADD R10, R10, R23 ;  /* 0x000000170a0a7221 */ /* 0x000fe20000000000 */
[----:B------:R-:W-:Y:S01]  /*2280*/  F2FP.BF16.F32.PACK_AB R27, R32, R31 ;  /* 0x0000001f201b723e */ /* 0x000fe200000010ff */
[----:B------:R-:W-:Y:S01]  /*2290*/  FADD R14, R14, R29 ;  /* 0x0000001d0e0e7221 */ /* 0x000fe20000000000 */
[----:B------:R-:W-:Y:S01]  /*22a0*/  FSETP.GEU.AND P3, PT, R41, -126, PT ;  /* 0xc2fc00002900780b */ /* 0x000fe20003f6e000 */
[----:B------:R-:W-:Y:S01]  /*22b0*/  FADD R15, R15, R28 ;  /* 0x0000001c0f0f7221 */ /* 0x000fe20000000000 */
[----:B------:R-:W-:Y:S01]  /*22c0*/  WARPGROUP.ARRIVE ;  /* 0x00000000000079c5 */ /* 0x000fe20000000000 */
[----:B------:R-:W3:Y:S01]  /*22d0*/  MUFU.EX2 R37, R37 ;  /* 0x0000002500257308 */ /* 0x000ee20000000800 */
[----:B------:R-:W-:-:S02]  /*22e0*/  FSETP.GEU.AND P6, PT, R48, -126, PT ;  /* 0xc2fc00003000780b */ /* 0x000fc40003fce000 */
[----:B------:R-:W-:Y:S02]  /*22f0*/  FSETP.GEU.AND P1, PT, R49, -126, PT ;  /* 0xc2fc00003100780b */ /* 0x000fe40003f2e000 */
[----:B------:R-:W-:Y:S01]  /*2300*/  HGMMA.64x16x16.F32.BF16 R72, R24, gdesc[UR4].tnspB, RZ, !UPT, gsb0 ;  /* 0x4020000418487df0 */ /* 0x000fe2000c0018ff */
[----:B------:R-:W-:Y:S01]  /*2310*/  UMOV UR6, UR8 ;  /* 0x0000000800067c82 */ /* 0x000fe20008000000 */
[----:B------:R-:W-:Y:S01]  /*2320*/  UMOV UR7, 0xc0000010 ;  /* 0xc000001000077882 */ /* 0x000fe20000000000 */
[----:B-1----:R-:W-:Y:S01]  /*2330*/  @!P4 FMUL R36, R36, R36 ;  /* 0x000000242424c220 */ /* 0x002fe20000400000 */
[----:B------:R-:W-:Y:S01]  /*2340*/  UIADD3 UR8, UR14, 0x220, URZ ;  /* 0x000002200e087890 */ /* 0x000fe2000fffe03f */
[----:B------:R-:W-:Y:S01]  /*2350*/  FSETP.GEU.AND P4, PT, R40, -126, PT ;  /* 0xc2fc00002800780b */ /* 0x000fe20003f8e000 */
[----:B------:R-:W-:Y:S01]  /*2360*/  @!P2 FMUL R38, R38, 0.5 ;  /* 0x3f0000002626a820 */ /* 0x000fe20000400000 */
[----:B------:R-:W-:Y:S02]  /*2370*/  @!P3 FMUL R41, R41, 0.5 ;  /* 0x3f0000002929b820 */ /* 0x000fe40000400000 */
[----:B------:R-:W-:-:S02]  /*2380*/  @!P6 FMUL R48, R48, 0.5 ;  /* 0x3f0000003030e820 */ /* 0x000fc40000400000 */
[----:B------:R-:W-:Y:S01]  /*2390*/  @!P1 FMUL R49, R49, 0.5 ;  /* 0x3f00000031319820 */ /* 0x000fe20000400000 */
[----:B---3--:R-:W-:Y:S01]  /*23a0*/  @!P5 FMUL R37, R37, R37 ;  /* 0x000000252525d220 */ /* 0x008fe20000400000 */
[----:B------:R-:W-:Y:S01]  /*23b0*/  FSETP.GEU.AND P5, PT, R43, -126, PT ;  /* 0xc2fc00002b00780b */ /* 0x000fe20003fae000 */
[----:B------:R-:W1:Y:S04]  /*23c0*/  MUFU.EX2 R38, R38 ;  /* 0x0000002600267308 */ /* 0x000e680000000800 */
[----:B------:R-:W-:-:S04]  /*23d0*/  @!P4 FMUL R40, R40, 0.5 ;  /* 0x3f0000002828c820 */ /* 0x000fc80000400000 */
[----:B------:R-:W3:Y:S04]  /*23e0*/  MUFU.EX2 R41, R41 ;  /* 0x0000002900297308 */ /* 0x000ee80000000800 */
[----:B------:R-:W-:-:S04]  /*23f0*/  @!P5 FMUL R43, R43, 0.5 ;  /* 0x3f0000002b2bd820 */ /* 0x000fc80000400000 */
[----:B------:R-:W4:Y:S01]  /*2400*/  MUFU.EX2 R40, R40 ;  /* 0x0000002800287308 */ /* 0x000f220000000800 */
[----:B-1----:R-:W-:Y:S01]  /*2410*/  @!P2 FMUL R38, R38, R38 ;  /* 0x000000262626a220 */ /* 0x002fe20000400000 */
[----:B------:R-:W-:-:S03]  /*2420*/  FSETP.GEU.AND P2, PT, R50, -126, PT ;  /* 0xc2fc00003200780b */ /* 0x000fc60003f4e000 */
[----:B------:R-:W-:-:S03]  /*2430*/  FADD R33, R33, R38 ;  /* 0x0000002621217221 */ /* 0x000fc60000000000 */
[----:B------:R-:W1:Y:S01]  /*2440*/  MUFU.EX2 R43, R43 ;  /* 0x0000002b002b7308 */ /* 0x000e620000000800 */
[----:B---3--:R-:W-:Y:S01]  /*2450*/  @!P3 FMUL R41, R41, R41 ;  /* 0x000000292929b220 */ /* 0x008fe20000400000 */
[----:B------:R-:W-:Y:S01]  /*2460*/  FSETP.GEU.AND P3, PT, R51, -126, PT ;  /* 0xc2fc00003300780b */ /* 0x000fe20003f6e000 */
[----:B------:R-:W-:Y:S02]  /*2470*/  WARPGROUP.DEPBAR.LE gsb0, 0x0 ;  /* 0x00008000000079c5 */ /* 0x000fe40000010000 */
[----:B------:R-:W-:Y:S02]  /*2480*/  WARPGROUP.ARRIVE ;  /* 0x00000000000079c5 */ /* 0x000fe40000000000 */
[----:B------:R-:W-:Y:S01]  /*2490*/  @!P2 FMUL R50, R50, 0.5 ;  /* 0x3f0000003232a820 */ /* 0x000fe20000400000 */
[----:B------:R-:W3:Y:S01]  /*24a0*/  MUFU.EX2 R48, R48 ;  /* 0x0000003000307308 */ /* 0x000ee20000000800 */
[----:B----4-:R-:W-:Y:S01]  /*24b0*/  @!P4 FMUL R40, R40, R40 ;  /* 0x000000282828c220 */ /* 0x010fe20000400000 */
[----:B------:R-:W-:Y:S01]  /*24c0*/  FSETP.GEU.AND P4, PT, R54, -126, PT ;  /* 0xc2fc00003600780b */ /* 0x000fe20003f8e000 */
[----:B------:R-:W-:Y:S01]  /*24d0*/  FADD R30, R30, R41 ;  /* 0x000000291e1e7221 */ /* 0x000fe20000000000 */
[----:B------:R-:W-:Y:S01]  /*24e0*/  HGMMA.64x16x16.F32.BF16 R64, R24, gdesc[UR4].tnspB, RZ, !UPT, gsb0 ;  /* 0x4020000418407df0 */ /* 0x000fe2000c0018ff */
[----:B------:R-:W-:Y:S01]  /*24f0*/  UIADD3 UR6, UR14, 0x1a0, URZ ;  /* 0x000001a00e067890 */ /* 0x000fe2000fffe03f */
[----:B------:R-:W-:Y:S01]  /*2500*/  FADD R31, R31, R40 ;  /* 0x000000281f1f7221 */ /* 0x000fe20000000000 */
[----:B------:R-:W-:Y:S01]  /*2510*/  UMOV UR7, 0xc0000010 ;  /* 0xc000001000077882 */ /* 0x000fe20000000000 */
[----:B------:R-:W4:Y:S01]  /*2520*/  MUFU.EX2 R39, R49 ;  /* 0x0000003100277308 */ /* 0x000f220000000800 */
[----:B-1----:R-:W-:Y:S01]  /*2530*/  @!P5 FMUL R43, R43, R43 ;  /* 0x0000002b2b2bd220 */ /* 0x002fe20000400000 */
[----:B------:R-:W-:Y:S01]  /*2540*/  FSETP.GEU.AND P5, PT, R55, -126, PT ;  /* 0xc2fc00003700780b */ /* 0x000fe20003fae000 */
[----:B------:R-:W-:-:S02]  /*2550*/  @!P3 FMUL R51, R51, 0.5 ;  /* 0x3f0000003333b820 */ /* 0x000fc40000400000 */
[----:B------:R-:W-:Y:S02]  /*2560*/  FADD R32, R32, R43 ;  /* 0x0000002b20207221 */ /* 0x000fe40000000000 */
[----:B------:R-:W-:Y:S01]  /*2570*/  @!P4 FMUL R54, R54, 0.5 ;  /* 0x3f0000003636c820 */ /* 0x000fe20000400000 */
[----:B------:R-:W1:Y:S01]  /*2580*/  MUFU.EX2 R45, R50 ;  /* 0x00000032002d7308 */ /* 0x000e620000000800 */
[----:B---3--:R-:W-:Y:S01]  /*2590*/  @!P6 FMUL R48, R48, R48 ;  /* 0x000000303030e220 */ /* 0x008fe20000400000 */
[----:B------:R-:W-:-:S05]  /*25a0*/  FSETP.GEU.AND P6, PT, R52, -126, PT ;  /* 0xc2fc00003400780b */ /* 0x000fca0003fce000 */
[----:B------:R-:W-:Y:S01]  /*25b0*/  @!P5 FMUL R55, R55, 0.5 ;  /* 0x3f0000003737d820 */ /* 0x000fe20000400000 */
[----:B------:R-:W3:Y:S01]  /*25c0*/  MUFU.EX2 R42, R51 ;  /* 0x00000033002a7308 */ /* 0x000ee20000000800 */
[----:B----4-:R-:W-:Y:S01]  /*25d0*/  @!P1 FMUL R39, R39, R39 ;  /* 0x0000002727279220 */ /* 0x010fe20000400000 */
[----:B------:R-:W-:-:S05]  /*25e0*/  FSETP.GEU.AND P1, PT, R53, -126, PT ;  /* 0xc2fc00003500780b */ /* 0x000fca0003f2e000 */
[----:B------:R-:W-:Y:S01]  /*25f0*/  @!P6 FMUL R52, R52, 0.5 ;  /* 0x3f0000003434e820 */ /* 0x000fe20000400000 */
[----:B------:R-:W4:Y:S01]  /*2600*/  MUFU.EX2 R47, R54 ;  /* 0x00000036002f7308 */ /* 0x000f220000000800 */
[----:B-1----:R-:W-:-:S06]  /*2610*/  @!P2 FMUL R45, R45, R45 ;  /* 0x0000002d2d2da220 */ /* 0x002fcc0000400000 */
[----:B------:R-:W-:Y:S01]  /*2620*/  @!P1 FMUL R53, R53, 0.5 ;  /* 0x3f00000035359820 */ /* 0x000fe20000400000 */
[----:B------:R-:W1:Y:S01]  /*2630*/  MUFU.EX2 R52, R52 ;  /* 0x0000003400347308 */ /* 0x000e620000000800 */
[----:B---3--:R-:W-:Y:S01]  /*2640*/  @!P3 FMUL R42, R42, R42 ;  /* 0x0000002a2a2ab220 */ /* 0x008fe20000400000 */
[----:B------:R-:W-:Y:S02]  /*2650*/  WARPGROUP.DEPBAR.LE gsb0, 0x0 ;  /* 0x00008000000079c5 */ /* 0x000fe40000010000 */
[----:B--2---:R-:W-:-:S04]  /*2660*/  WARPGROUP.ARRIVE ;  /* 0x00000000000079c5 */ /* 0x004fc80000000000 */
[----:B------:R-:W2:Y:S01]  /*2670*/  MUFU.EX2 R53, R53 ;  /* 0x0000003500357308 */ /* 0x000ea20000000800 */
[----:B----4-:R-:W-:Y:S01]  /*2680*/  @!P4 FMUL R47, R47, R47 ;  /* 0x0000002f2f2fc220 */ /* 0x010fe20000400000 */
[----:B------:R-:W-:Y:S01]  /*2690*/  HGMMA.64x16x16.F32.BF16 R56, R24, gdesc[UR8].tnspB, RZ, !UPT, gsb0 ;  /* 0x4020000818387df0 */ /* 0x000fe2000c0018ff */
[----:B------:R-:W-:Y:S01]  /*26a0*/  UIADD3 UR10, UR14, 0x2a0, URZ ;  /* 0x000002a00e0a7890 */ /* 0x000fe2000fffe03f */
[----:B------:R-:W-:-:S04]  /*26b0*/  UMOV UR11, 0xc0000010 ;  /* 0xc0000010000b7882 */ /* 0x000fc80000000000 */
[----:B------:R-:W3:Y:S01]  /*26c0*/  MUFU.EX2 R44, R55 ;  /* 0x00000037002c7308 */ /* 0x000ee20000000800 */
[----:B-1----:R-:W-:Y:S01]  /*26d0*/  @!P6 FMUL R52, R52, R52 ;  /* 0x000000343434e220 */ /* 0x002fe20000400000 */
[----:B--2---:R-:W-:Y:S01]  /*26e0*/  @!P1 FMUL R53, R53, R53 ;  /* 0x0000003535359220 */ /* 0x004fe20000400000 */
[----:B------:R-:W-:Y:S01]  /*26f0*/  ISETP.GE.AND P1, PT, R21, 0x41, PT ;  /* 0x000000411500780c */ /* 0x000fe20003f26270 */
[----:B---3--:R-:W-:Y:S01]  /*2700*/  @!P5 FMUL R44, R44, R44 ;  /* 0x0000002c2c2cd220 */ /* 0x008fe20000400000 */
[----:B------:R-:W-:Y:S02]  /*2710*/  WARPGROUP.DEPBAR.LE gsb0, 0x0 ;  /* 0x00008000000079c5 */ /* 0x000fe40000010000 */
[----:B------:R-:W-:Y:S01]  /*2720*/  F2FP.BF16.F32.PACK_AB R24, R18, R17 ;  /* 0x000000111218723e */ /* 0x000fe200000010ff */
[----:B------:R-:W-:Y:S01]  /*2730*/  FADD R17, R17, R48 ;  /* 0x0000003011117221 */ /* 0x000fe20000000000 */
[C---:B------:R-:W-:Y:S01]  /*2740*/  F2FP.BF16.F32.PACK_AB R26, R20.reuse, R19 ;  /* 0x00000013141a723e */ /* 0x040fe200000010ff */
[----:B------:R-:W-:Y:S01]  /*2750*/  FADD R19, R19, R52 ;  /* 0x0000003413137221 */ /* 0x000fe20000000000 */
[----:B------:R-:W-:Y:S01]  /*2760*/  F2FP.BF16.F32.PACK_AB R25, R35, R34 ;  /* 0x000000222319723e */ /* 0x000fe200000010ff */
[----:B------:R-:W-:Y:S01]  /*2770*/  FADD R20, R20, R53 ;  /* 0x0000003514147221 */ /* 0x000fe20000000000 */
[----:B------:R-:W-:Y:S01]  /*2780*/  F2FP.BF16.F32.PACK_AB R27, R37, R36 ;  /* 0x00000024251b723e */ /* 0x000fe200000010ff */
[----:B------:R-:W-:Y:S01]  /*2790*/  FADD R34, R34, R45 ;  /* 0x0000002d22227221 */ /* 0x000fe20000000000 */
[----:B------:R-:W-:Y:S01]  /*27a0*/  FADD R36, R36, R47 ;  /* 0x0000002f24247221 */ /* 0x000fe20000000000 */
[----:B------:R-:W-:Y:S01]  /*27b0*/  FADD R35, R35, R42 ;  /* 0x0000002a23237221 */ /* 0x000fe20000000000 */
[----:B------:R-:W-:Y:S01]  /*27c0*/  WARPGROUP.ARRIVE ;  /* 0x00000000000079c5 */ /* 0x000fe20000000000 */
[----:B------:R-:W-:Y:S01]  /*27d0*/  FADD R37, R37, R44 ;  /* 0x0000002c25257221 */ /* 0x000fe20000000000 */
[----:B------:R-:W-:Y:S01]  /*27e0*/  FADD R10, R10, R17 ;  /* 0x000000110a0a7221 */ /* 0x000fe20000000000 */
[----:B------:R-:W-:Y:S01]  /*27f0*/  FADD R19, R14, R19 ;  /* 0x000000130e137221 */ /* 0x000fe20000000000 */
[----:B------:R-:W-:Y:S01]  /*2800*/  FADD R15, R15, R20 ;  /* 0x000000140f0f7221 */ /* 0x000fe20000000000 */
[----:B------:R-:W-:Y:S01]  /*2810*/  FADD R33, R33, R34 ;  /* 0x0000002221217221 */ /* 0x000fe20000000000 */
[----:B------:R-:W-:Y:S01]  /*2820*/  HGMMA.64x16x16.F32.BF16 R72, R24, gdesc[UR4].tnspB, R72, gsb0 ;  /* 0x4020000418487df0 */ /* 0x000fe20008001848 */
[----:B------:R-:W-:Y:S01]  /*2830*/  UMOV UR6, UR8 ;  /* 0x0000000800067c82 */ /* 0x000fe20008000000 */
[----:B------:R-:W-:Y:S01]  /*2840*/  UMOV UR7, 0xc0000010 ;  /* 0xc000001000077882 */ /* 0x000fe20000000000 */
[----:B------:R-:W-:Y:S01]  /*2850*/  UIADD3 UR8, UR14, 0x240, URZ ;  /* 0x000002400e087890 */ /* 0x000fe2000fffe03f */
[----:B------:R-:W-:Y:S01]  /*2860*/  FADD R36, R31, R36 ;  /* 0x000000241f247221 */ /* 0x000fe20000000000 */
[----:B------:R-:W-:Y:S01]  /*2870*/  FADD R30, R30, R35 ;  /* 0x000000231e1e7221 */ /* 0x000fe20000000000 */
[----:B------:R-:W-:Y:S01]  /*2880*/  FADD R37, R32, R37 ;  /* 0x0000002520257221 */ /* 0x000fe20000000000 */
[----:B------:R-:W-:Y:S01]  /*2890*/  FADD R10, R10, R19 ;  /* 0x000000130a0a7221 */ /* 0x000fe20000000000 */
[----:B------:R-:W-:-:S02]  /*28a0*/  FADD R33, R33, R36 ;  /* 0x0000002421217221 */ /* 0x000fc40000000000 */
[----:B------:R-:W-:-:S04]  /*28b0*/  FADD R30, R30, R37 ;  /* 0x000000251e1e7221 */ /* 0x000fc80000000000 */
[----:B------:R-:W-:Y:S01]  /*28c0*/  FADD R14, R33, R30 ;  /* 0x0000001e210e7221 */ /* 0x000fe20000000000 */
[----:B------:R-:W-:Y:S02]  /*28d0*/  WARPGROUP.DEPBAR.LE gsb0, 0x0 ;  /* 0x00008000000079c5 */ /* 0x000fe40000010000 */
[----:B------:R-:W-:-:S06]  /*28e0*/  WARPGROUP.ARRIVE ;  /* 0x00000000000079c5 */ /* 0x000fcc0000000000 */
[----:B------:R-:W-:Y:S01]  /*28f0*/  HGMMA.64x16x16.F32.BF16 R64, R24, gdesc[UR4].tnspB, R64, gsb0 ;  /* 0x4020000418407df0 */ /* 0x000fe20008001840 */
[----:B------:R-:W-:Y:S01]  /*2900*/  UIADD3 UR6, UR14, 0x1c0, URZ ;  /* 0x000001c00e067890 */ /* 0x000fe2000fffe03f */
[----:B------:R-:W-:Y:S01]  /*2910*/  UMOV UR7, 0xc0000010 ;  /* 0xc000001000077882 */ /* 0x000fe20000000000 */
[----:B------:R-:W-:Y:S02]  /*2920*/  WARPGROUP.DEPBAR.LE gsb0, 0x0 ;  /* 0x00008000000079c5 */ /* 0x000fe40000010000 */
[----:B------:R-:W-:-:S06]  /*2930*/  WARPGROUP.ARRIVE ;  /* 0x00000000000079c5 */ /* 0x000fcc0000000000 */
[----:B------:R-:W-:Y:S01]  /*2940*/  HGMMA.64x16x16.F32.BF16 R56, R24, gdesc[UR8].tnspB, R56, gsb0 ;  /* 0x4020000818387df0 */ /* 0x000fe20008001838 */
[----:B------:R-:W-:Y:S01]  /*2950*/  UIADD3 UR10, UR14, 0x2c0, URZ ;  /* 0x000002c00e0a7890 */ /* 0x000fe2000fffe03f */
[----:B------:R-:W-:Y:S01]  /*2960*/  UMOV UR11, 0xc0000010 ;  /* 0xc0000010000b7882 */ /* 0x000fe20000000000 */
[----:B------:R-:W-:Y:S02]  /*2970*/  WARPGROUP.DEPBAR.LE gsb0, 0x0 ;  /* 0x00008000000079c5 */ /* 0x000fe40000010000 */
[----:B------:R-:W-:Y:S01]  /*2980*/  F2FP.BF16.F32.PACK_AB R24, R22, R23 ;  /* 0x000000171618723e */ /* 0x000fe200000010ff */
[----:B------:R-:W-:Y:S01]  /*2990*/  FADD R22, R11, R22 ;  /* 0x000000160b167221 */ /* 0x000fe20000000000 */
[----:B------:R-:W-:Y:S02]  /*29a0*/  F2FP.BF16.F32.PACK_AB R26, R28, R29 ;  /* 0x0000001d1c1a723e */ /* 0x000fe400000010ff */
[----:B------:R-:W-:Y:S02]  /*29b0*/  F2FP.BF16.F32.PACK_AB R25, R41, R38 ;  /* 0x000000262919723e */ /* 0x000fe400000010ff */
[----:B------:R-:W-:-:S02]  /*29c0*/  F2FP.BF16.F32.PACK_AB R27, R43, R40 ;  /* 0x000000282b1b723e */ /* 0x000fc400000010ff */
[----:B------:R-:W-:Y:S02]  /*29d0*/  IADD3 R11, R2, 0x7820, RZ ;  /* 0x00007820020b7810 */ /* 0x000fe40007ffe0ff */
[----:B------:R-:W-:-:S06]  /*29e0*/  WARPGROUP.ARRIVE ;  /* 0x00000000000079c5 */ /* 0x000fcc0000000000 */
[----:B------:R-:W-:Y:S01]  /*29f0*/  HGMMA.64x16x16.F32.BF16 R72, R24, gdesc[UR4].tnspB, R72, gsb0 ;  /* 0x4020000418487df0 */ /* 0x000fe20008001848 */
[----:B------:R-:W-:Y:S01]  /*2a00*/  UMOV UR6, UR8 ;  /* 0x0000000800067c82 */ /* 0x000fe20008000000 */
[----:B------:R-:W-:Y:S01]  /*2a10*/  UMOV UR7, 0xc0000010 ;  /* 0xc000001000077882 */ /* 0x000fe20000000000 */
[----:B------:R-:W-:Y:S01]  /*2a20*/  UIADD3 UR8, UR14, 0x260, URZ ;  /* 0x000002600e087890 */ /* 0x000fe2000fffe03f */
        /* <DEDUP_REMOVED lines=14> */
[----:B------:R-:W-:Y:S01]  /*2b10*/  F2FP.BF16.F32.PACK_AB R25, R42, R45 ;  /* 0x0000002d2a19723e */ /* 0x000fe200000010ff */
[----:B------:R-:W-:Y:S01]  /*2b20*/  FADD R22, R22, R39 ;  /* 0x0000002716167221 */ /* 0x000fe20000000000 */
[----:B------:R-:W-:-:S02]  /*2b30*/  F2FP.BF16.F32.PACK_AB R27, R44, R47 ;  /* 0x0000002f2c1b723e */ /* 0x000fc400000010ff */
[----:B------:R-:W-:Y:S01]  /*2b40*/  PRMT R18, RZ, 0x654, R11 ;  /* 0x00000654ff127816 */ /* 0x000fe2000000000b */
[----:B------:R-:W-:Y:S01]  /*2b50*/  FADD R15, R22, R15 ;  /* 0x0000000f160f7221 */ /* 0x000fe20000000000 */
[----:B------:R-:W-:-:S03]  /*2b60*/  WARPGROUP.ARRIVE ;  /* 0x00000000000079c5 */ /* 0x000fc60000000000 */
[----:B------:R-:W-:-:S03]  /*2b70*/  FADD R17, R10, R15 ;  /* 0x0000000f0a117221 */ /* 0x000fc60000000000 */
[----:B------:R-:W-:Y:S01]  /*2b80*/  HGMMA.64x16x16.F32.BF16 R72, R24, gdesc[UR4].tnspB, R72, gsb0 ;  /* 0x4020000418487df0 */ /* 0x000fe20008001848 */
[----:B------:R-:W-:Y:S01]  /*2b90*/  UMOV UR6, UR8 ;  /* 0x0000000800067c82 */ /* 0x000fe20008000000 */
[----:B------:R-:W-:Y:S01]  /*2ba0*/  UMOV UR7, 0xc0000010 ;  /* 0xc000001000077882 */ /* 0x000fe20000000000 */
[----:B------:R-:W-:Y:S02]  /*2bb0*/  WARPGROUP.DEPBAR.LE gsb0, 0x0 ;  /* 0x00008000000079c5 */ /* 0x000fe40000010000 */
[----:B------:R-:W-:-:S06]  /*2bc0*/  WARPGROUP.ARRIVE ;  /* 0x00000000000079c5 */ /* 0x000fcc0000000000 */
[----:B------:R-:W-:Y:S03]  /*2bd0*/  HGMMA.64x16x16.F32.BF16 R64, R24, gdesc[UR4].tnspB, R64, gsb0 ;  /* 0x4020000418407df0 */ /* 0x000fe60008001840 */
[----:B------:R-:W-:Y:S02]  /*2be0*/  WARPGROUP.DEPBAR.LE gsb0, 0x0 ;  /* 0x00008000000079c5 */ /* 0x000fe40000010000 */
[----:B------:R-:W-:-:S06]  /*2bf0*/  WARPGROUP.ARRIVE ;  /* 0x00000000000079c5 */ /* 0x000fcc0000000000 */
[----:B------:R-:W-:Y:S03]  /*2c00*/  HGMMA.64x16x16.F32.BF16 R56, R24, gdesc[UR8].tnspB, R56, gsb0 ;  /* 0x4020000818387df0 */ /* 0x000fe60008001838 */
[----:B------:R-:W-:Y:S02]  /*2c10*/  WARPGROUP.DEPBAR.LE gsb0, 0x0 ;  /* 0x00008000000079c5 */ /* 0x000fe40000010000 */
[----:B------:R1:W-:Y:S01]  /*2c20*/  SYNCS.ARRIVE.TRANS64.RED.A1T0 RZ, [R18+URZ], RZ ;  /* 0x000000ff12ff79a7 */ /* 0x0003e2000810043f */
[----:B------:R-:W-:Y:S05]  /*2c30*/  @!P1 BRA `(.L_x_24) ;  /* 0x00000020008c9947 */ /* 0x000fea0003800000 */
[----:B------:R-:W-:Y:S01]  /*2c40*/  LOP3.LUT R12, R12, 0x1f, RZ, 0xc0, !PT ;  /* 0x0000001f0c0c7812 */ /* 0x000fe200078ec0ff */
[----:B------:R-:W-:Y:S01]  /*2c50*/  IMAD.MOV.U32 R23, RZ, RZ, R4 ;  /* 0x000000ffff177224 */ /* 0x000fe200078e0004 */
[----:B------:R-:W-:Y:S01]  /*2c60*/  MOV R10, 0x1 ;  /* 0x00000001000a7802 */ /* 0x000fe20000000f00 */
[----:B------:R-:W-:Y:S01]  /*2c70*/  IMAD.MOV.U32 R21, RZ, RZ, R9 ;  /* 0x000000ffff157224 */ /* 0x000fe200078e0009 */
[----:B------:R-:W-:Y:S01]  /*2c80*/  ULDC.64 UR38, c[0x0][0x198] ;  /* 0x0000660000267ab9 */ /* 0x000fe20000000a00 */
[----:B------:R-:W-:Y:S01]  /*2c90*/  IMAD.MOV.U32 R15, RZ, RZ, 0x2 ;  /* 0x00000002ff0f7424 */ /* 0x000fe200078e00ff */
[----:B------:R-:W-:-:S06]  /*2ca0*/  ULDC UR15, c[0x0][0x604] ;  /* 0x00018100000f7ab9 */ /* 0x000fcc0000000800 */
.L_x_37:
[----:B------:R-:W-:Y:S01]  /*2cb0*/  IMAD R9, R15, 0x8, R2 ;  /* 0x000000080f097824 */ /* 0x000fe200078e0202 */
[----:B------:R-:W-:-:S07]  /*2cc0*/  SHF.L.U32 R4, R8, 0x1f, RZ ;  /* 0x0000001f08047819 */ /* 0x000fce00000006ff */
[----:B------:R-:W-:Y:S05]  /*2cd0*/  YIELD ;  /* 0x0000000000007946 */ /* 0x000fea0003800000 */
[----:B------:R-:W2:Y:S02]  /*2ce0*/  SYNCS.PHASECHK.TRANS64.TRYWAIT P1, [R9+URZ+0x7800], R4 ;  /* 0x00780004090075a7 */ /* 0x000ea4000802017f */
[----:B--2---:R-:W-:Y:S05]  /*2cf0*/  @!P1 BRA `(.L_x_25) ;  /* 0x0000003400b09947 */ /* 0x004fea0003800000 */
.L_x_69:
[----:B------:R-:W-:Y:S05]  /*2d00*/  WARPSYNC.ALL ;  /* 0x0000000000007948 */ /* 0x000fea0003800000 */
[----:B-1----:R-:W-:Y:S01]  /*2d10*/  MOV R18, UR22 ;  /* 0x0000001600127c02 */ /* 0x002fe20008000f00 */
[----:B------:R-:W-:Y:S01]  /*2d20*/  IMAD.MOV.U32 R19, RZ, RZ, -0x3ffffff0 ;  /* 0xc0000010ff137424 */ /* 0x000fe200078e00ff */
[----:B------:R-:W-:Y:S01]  /*2d30*/  WARPGROUP.ARRIVE ;  /* 0x00000000000079c5 */ /* 0x000fe20000000000 */
[----:B------:R-:W-:Y:S02]  /*2d40*/  MOV R81, 0xc0000010 ;  /* 0xc000001000517802 */ /* 0x000fe40000000f00 */
[----:B------:R-:W-:Y:S01]  /*2d50*/  IMAD R18, R15, 0x180, R18 ;  /* 0x000001800f127824 */ /* 0x000fe200078e0212 */
[----:B------:R-:W-:Y:S01]  /*2d60*/  R2UR UR47, R19 ;  /* 0x00000000132f72ca */ /* 0x000fe200000e0000 */
[----:B------:R-:W-:Y:S01]  /*2d70*/  IMAD.MOV.U32 R19, RZ, RZ, -0x3ffffff0 ;  /* 0xc0000010ff137424 */ /* 0x000fe200078e00ff */
[----:B------:R-:W-:Y:S01]  /*2d80*/  R2UR UR7, R81 ;  /* 0x00000000510772ca */ /* 0x000fe200000e0000 */
[C---:B------:R-:W-:Y:S01]  /*2d90*/  VIADD R80, R18.reuse, 0x80 ;  /* 0x0000008012507836 */ /* 0x040fe20000000000 */
[C---:B------:R-:W-:Y:S01]  /*2da0*/  R2UR UR46, R18.reuse ;  /* 0x00000000122e72ca */ /* 0x040fe200000e0000 */
[----:B------:R-:W-:Y:S01]  /*2db0*/  VIADD R18, R18, 0x100 ;  /* 0x0000010012127836 */ /* 0x000fe20000000000 */
[----:B------:R-:W-:-:S02]  /*2dc0*/  R2UR UR43, R19 ;  /* 0x00000000132b72ca */ /* 0x000fc400000e0000 */
[----:B------:R-:W-:Y:S02]  /*2dd0*/  R2UR UR6, R80 ;  /* 0x00000000500672ca */ /* 0x000fe400000e0000 */
[----:B------:R-:W-:Y:S02]  /*2de0*/  R2UR UR42, R18 ;  /* 0x00000000122a72ca */ /* 0x000fe400000e0000 */
[----:B------:R-:W-:-:S05]  /*2df0*/  ISETP.NE.AND P1, PT, R7, RZ, PT ;  /* 0x000000ff0700720c */ /* 0x000fca0003f25270 */
[----:B------:R-:W-:Y:S03]  /*2e00*/  HGMMA.64x64x16.F32.BF16 R24, gdesc[UR44], RZ, !UPT, gsb0 ;  /* 0x00e000002c1879f0 */ /* 0x000fe6000c0018ff */
[----:B------:R-:W-:Y:S02]  /*2e10*/  WARPGROUP.DEPBAR.LE gsb0, 0x0 ;  /* 0x00008000000079c5 */ /* 0x000fe40000010000 */
[----:B------:R-:W-:-:S06]  /*2e20*/  WARPGROUP.ARRIVE ;  /* 0x00000000000079c5 */ /* 0x000fcc0000000000 */
[----:B------:R-:W-:Y:S03]  /*2e30*/  HGMMA.64x64x16.F32.BF16 R24, gdesc[UR4], R24, gsb0 ;  /* 0x00e00000041879f0 */ /* 0x000fe60008001818 */
[----:B------:R-:W-:Y:S02]  /*2e40*/  WARPGROUP.DEPBAR.LE gsb0, 0x0 ;  /* 0x00008000000079c5 */ /* 0x000fe40000010000 */
[----:B------:R-:W-:-:S06]  /*2e50*/  WARPGROUP.ARRIVE ;  /* 0x00000000000079c5 */ /* 0x000fcc0000000000 */
[----:B------:R-:W-:Y:S03]  /*2e60*/  HGMMA.64x64x16.F32.BF16 R24, gdesc[UR40], R24, gsb0 ;  /* 0x00e00000281879f0 */ /* 0x000fe60008001818 */
[----:B------:R-:W-:Y:S02]  /*2e70*/  WARPGROUP.DEPBAR.LE gsb0, 0x0 ;  /* 0x00008000000079c5 */ /* 0x000fe40000010000 */
[----:B------:R-:W-:Y:S05]  /*2e80*/  @P1 BRA `(.L_x_26) ;  /* 0x0000000000bc1947 */ /* 0x000fea0003800000 */
[----:B------:R-:W-:-:S13]  /*2e90*/  ISETP.LT.OR P2, PT, R5, 0x1, !P0 ;  /* 0x000000010500780c */ /* 0x000fda0004741670 */
[----:B------:R-:W-:Y:S05]  /*2ea0*/  @P2 BRA `(.L_x_27) ;  /* 0x0000000000b02947 */ /* 0x000fea0003800000 */
[----:B--2---:R-:W-:Y:S02]  /*2eb0*/  LEA R4, R3, R2, 0x3 ;  /* 0x0000000203047211 */ /* 0x004fe400078e18ff */
[----:B------:R-:W-:Y:S02]  /*2ec0*/  SHF.L.U32 R9, R0, 0x1f, RZ ;  /* 0x0000001f00097819 */ /* 0x000fe400000006ff */
[----:B------:R-:W-:Y:S02]  /*2ed0*/  ISETP.NE.AND P3, PT, R16, RZ, PT ;  /* 0x000000ff1000720c */ /* 0x000fe40003f65270 */
[----:B------:R-:W1:Y:S02]  /*2ee0*/  SYNCS.PHASECHK.TRANS64.TRYWAIT P2, [R4+URZ+0x7820], R9 ;  /* 0x00782009040075a7 */ /* 0x000e64000804017f */
[----:B-1----:R-:W-:Y:S09]  /*2ef0*/  @!P2 BRA `(.L_x_28) ;  /* 0x000000340044a947 */ /* 0x002ff20003800000 */
.L_x_70:
[----:B------:R-:W-:Y:S05]  /*2f00*/  @P3 BRA `(.L_x_29) ;  /* 0x0000000000143947 */ /* 0x000fea0003800000 */
[----:B------:R-:W-:Y:S01]  /*2f10*/  ISETP.NE.AND P2, PT, R12, RZ, PT ;  /* 0x000000ff0c00720c */ /* 0x000fe20003f45270 */
[----:B-1----:R-:W-:-:S04]  /*2f20*/  IMAD.MOV.U32 R9, RZ, RZ, 0x1800 ;  /* 0x00001800ff097424 */ /* 0x002fc800078e00ff */
[----:B------:R2:W-:Y:S08]  /*2f30*/  SYNCS.ARRIVE.TRANS64 RZ, [R4+URZ+0x7800], R9 ;  /* 0x0078000904ff79a7 */ /* 0x0005f0000800003f */
[----:B------:R-:W-:Y:S05]  /*2f40*/  @!P2 BRA `(.L_x_29) ;  /* 0x000000000004a947 */ /* 0x000fea0003800000 */
[----:B------:R-:W-:Y:S01]  /*2f50*/  BPT.TRAP 0x1 ;  /* 0x000000040000795c */ /* 0x000fe20000300000 */
.L_x_29:
[----:B-12---:R-:W-:Y:S01]  /*2f60*/  IMAD R9, R3, 0x1800, R2 ;  /* 0x0000180003097824 */ /* 0x006fe200078e0202 */
[----:B------:R-:W-:Y:S01]  /*2f70*/  R2UR UR35, R6 ;  /* 0x00000000062372ca */ /* 0x000fe200000e0000 */
[----:B------:R-:W-:Y:S01]  /*2f80*/  UIADD3 UR6, UP0, UR38, 0x1f0, URZ ;  /* 0x000001f026067890 */ /* 0x000fe2000ff1e03f */
[----:B------:R-:W-:Y:S01]  /*2f90*/  R2UR UR33, R4 ;  /* 0x00000000042172ca */ /* 0x000fe200000e0000 */
[----:B------:R-:W-:Y:S01]  /*2fa0*/  UMOV UR24, 0x0 ;  /* 0x0000000000187882 */ /* 0x000fe20000000000 */
[----:B------:R-:W-:Y:S01]  /*2fb0*/  R2UR UR8, R9 ;  /* 0x00000000090872ca */ /* 0x000fe200000e0000 */
[----:B------:R-:W-:Y:S01]  /*2fc0*/  UIADD3.X UR7, URZ, UR39, URZ, UP0, !UPT ;  /* 0x000000273f077290 */ /* 0x000fe200087fe43f */
[----:B------:R-:W-:Y:S01]  /*2fd0*/  VIADD R3, R3, 0x1 ;  /* 0x0000000103037836 */ /* 0x000fe20000000000 */
[----:B------:R-:W-:Y:S01]  /*2fe0*/  UMOV UR25, 0x10000000 ;  /* 0x1000000000197882 */ /* 0x000fe20000000000 */
[----:B------:R-:W-:Y:S01]  /*2ff0*/  UMOV UR34, URZ ;  /* 0x0000003f00227c82 */ /* 0x000fe20008000000 */
[----:B------:R-:W-:Y:S01]  /*3000*/  UMOV UR18, 0x10 ;  /* 0x0000001000127882 */ /* 0x000fe20000000000 */
[----:B------:R-:W-:Y:S01]  /*3010*/  UMOV UR20, UR36 ;  /* 0x0000002400147c82 */ /* 0x000fe20008000000 */
[----:B------:R-:W-:Y:S01]  /*3020*/  UMOV UR21, UR37 ;  /* 0x0000002500157c82 */ /* 0x000fe20008000000 */
[----:B------:R-:W-:Y:S01]  /*3030*/  UMOV UR10, 0x20 ;  /* 0x00000020000a7882 */ /* 0x000fe20000000000 */
[----:B------:R-:W-:Y:S01]  /*3040*/  USHF.L.U32 UR35, UR35, 0x6, URZ ;  /* 0x0000000623237899 */ /* 0x000fe2000800063f */
[----:B------:R-:W-:Y:S01]  /*3050*/  ISETP.NE.AND P2, PT, R3, 0x4, PT ;  /* 0x000000040300780c */ /* 0x000fe20003f45270 */
[----:B------:R-:W-:-:S02]  /*3060*/  UIADD3 UR33, UR33, 0x7800, URZ ;  /* 0x0000780021217890 */ /* 0x000fc4000fffe03f */
[----:B------:R-:W-:Y:S01]  /*3070*/  UIADD3 UR32, UR8, 0x1800, URZ ;  /* 0x0000180008207890 */ /* 0x000fe2000fffe03f */
[----:B------:R-:W-:Y:S01]  /*3080*/  SEL R9, RZ, 0x1, P2 ;  /* 0x00000001ff097807 */ /* 0x000fe20001000000 */
[----:B------:R-:W-:Y:S01]  /*3090*/  UIADD3 UR16, UR8, 0x2000, URZ ;  /* 0x0000200008107890 */ /* 0x000fe2000fffe03f */
[----:B------:R-:W-:Y:S01]  /*30a0*/  SEL R3, R3, RZ, P2 ;  /* 0x000000ff03037207 */ /* 0x000fe20001000000 */
[----:B------:R-:W-:Y:S01]  /*30b0*/  UIADD3 UR8, UR8, 0x2800, URZ ;  /* 0x0000280008087890 */ /* 0x000fe2000fffe03f */
[----:B------:R-:W-:Y:S01]  /*30c0*/  LOP3.LUT R0, R0, R9, RZ, 0x3c, !PT ;  /* 0x0000000900007212 */ /* 0x000fe200078e3cff */
[----:B------:R-:W-:Y:S01]  /*30d0*/  UMOV UR17, UR33 ;  /* 0x0000002100117c82 */ /* 0x000fe20008000000 */
[----:B------:R-:W-:Y:S01]  /*30e0*/  UMOV UR19, UR35 ;  /* 0x0000002300137c82 */ /* 0x000fe20008000000 */
[----:B------:R-:W-:Y:S01]  /*30f0*/  UMOV UR12, UR36 ;  /* 0x00000024000c7c82 */ /* 0x000fe20008000000 */
[----:B------:R-:W-:Y:S01]  /*3100*/  UMOV UR13, UR37 ;  /* 0x00000025000d7c82 */ /* 0x000fe20008000000 */
[----:B------:R-:W-:Y:S01]  /*3110*/  UMOV UR9, UR33 ;  /* 0x0000002100097c82 */ /* 0x000fe20008000000 */
[----:B------:R-:W-:Y:S01]  /*3120*/  UMOV UR11, UR35 ;  /* 0x00000023000b7c82 */ /* 0x000fe20008000000 */
[----:B------:R1:W-:Y:S01]  /*3130*/  UTMALDG.4D [UR32], [UR6], desc[UR24] ;  /* 0x00001820060075b4 */ /* 0x0003e20008019000 */
[----:B------:R1:W-:Y:S01]  /*3140*/  UTMALDG.4D [UR16], [UR6], desc[UR24] ;  /* 0x00001810060075b4 */ /* 0x0003e20008019000 */
[----:B------:R1:W-:Y:S02]  /*3150*/  UTMALDG.4D [UR8], [UR6], desc[UR24] ;  /* 0x00001808060075b4 */ /* 0x0003e40008019000 */
[----:B-1----:R-:W-:Y:S01]  /*3160*/  NOP ;  /* 0x0000000000007918 */ /* 0x002fe20000000000 */
.L_x_27:
[----:B------:R-:W-:-:S07]  /*3170*/  IADD3 R5, R5, -0x1, RZ ;  /* 0xffffffff05057810 */ /* 0x000fce0007ffe0ff */
.L_x_26:
[----:B------:R-:W-:Y:S01]  /*3180*/  VIADD R15, R15, 0x1 ;  /* 0x000000010f0f7836 */ /* 0x000fe20000000000 */
[----:B------:R-:W-:Y:S05]  /*3190*/  WARPSYNC.ALL ;  /* 0x0000000000007948 */ /* 0x000fea0003800000 */
[----:B------:R-:W-:-:S04]  /*31a0*/  ISETP.NE.AND P2, PT, R15, 0x4, PT ;  /* 0x000000040f00780c */ /* 0x000fc80003f45270 */
[----:B--2---:R-:W-:Y:S02]  /*31b0*/  SEL R9, RZ, 0x1, P2 ;  /* 0x00000001ff097807 */ /* 0x004fe40001000000 */
[----:B------:R-:W-:Y:S02]  /*31c0*/  SEL R15, R15, RZ, P2 ;  /* 0x000000ff0f0f7207 */ /* 0x000fe40001000000 */
[----:B------:R-:W-:Y:S02]  /*31d0*/  LOP3.LUT R8, R8, R9, RZ, 0x3c, !PT ;  /* 0x0000000908087212 */ /* 0x000fe400078e3cff */
[----:B------:R-:W-:Y:S01]  /*31e0*/  FMNMX R4, R24, R23, !PT ;  /* 0x0000001718047209 */ /* 0x000fe20007800000 */
[----:B------:R-:W-:Y:S01]  /*31f0*/  BSSY B0, `(.L_x_30) ;  /* 0x0000044000007945 */ /* 0x000fe20003800000 */
[----:B------:R-:W-:Y:S02]  /*3200*/  FMNMX R18, R26, R21, !PT ;  /* 0x000000151a127209 */ /* 0x000fe40007800000 */
[----:B------:R-:W-:-:S02]  /*3210*/  FMNMX R9, R25, R4, !PT ;  /* 0x0000000419097209 */ /* 0x000fc40007800000 */
[----:B------:R-:W-:Y:S02]  /*3220*/  FMNMX R19, R27, R18, !PT ;  /* 0x000000121b137209 */ /* 0x000fe40007800000 */
[----:B------:R-:W-:Y:S02]  /*3230*/  FMNMX R4, R28, R9, !PT ;  /* 0x000000091c047209 */ /* 0x000fe40007800000 */
[----:B------:R-:W-:Y:S02]  /*3240*/  FMNMX R18, R30, R19, !PT ;  /* 0x000000131e127209 */ /* 0x000fe40007800000 */
[----:B------:R-:W-:Y:S02]  /*3250*/  FMNMX R9, R29, R4, !PT ;  /* 0x000000041d097209 */ /* 0x000fe40007800000 */
        /* <DEDUP_REMOVED lines=25> */
[----:B------:R-:W-:Y:S01]  /*33f0*/  LEA R83, R15, R2, 0x3 ;  /* 0x000000020f537211 */ /* 0x000fe200078e18ff */
[----:B------:R-:W1:Y:S04]  /*3400*/  SHFL.BFLY PT, R9, R18, 0x1, 0x1f ;  /* 0x0c201f0012097f89 */ /* 0x000e6800000e0000 */
[----:B------:R-:W2:Y:S01]  /*3410*/  SHFL.BFLY PT, R81, R20, 0x1, 0x1f ;  /* 0x0c201f0014517f89 */ /* 0x000ea200000e0000 */
[----:B-1----:R-:W-:-:S02]  /*3420*/  FMNMX R19, R18, R9, !PT ;  /* 0x0000000912137209 */ /* 0x002fc40007800000 */
[----:B--2---:R-:W-:-:S03]  /*3430*/  FMNMX R81, R20, R81, !PT ;  /* 0x0000005114517209 */ /* 0x004fc60007800000 */
[----:B------:R-:W1:Y:S01]  /*3440*/  SHFL.BFLY PT, R4, R19, 0x2, 0x1f ;  /* 0x0c401f0013047f89 */ /* 0x000e6200000e0000 */
[----:B------:R-:W-:-:S03]  /*3450*/  SHF.L.U32 R20, R8, 0x1f, RZ ;  /* 0x0000001f08147819 */ /* 0x000fc600000006ff */
[----:B------:R-:W2:Y:S01]  /*3460*/  SHFL.BFLY PT, R22, R81, 0x2, 0x1f ;  /* 0x0c401f0051167f89 */ /* 0x000ea200000e0000 */
[----:B-1----:R-:W-:-:S04]  /*3470*/  FMNMX R4, R19, R4, !PT ;  /* 0x0000000413047209 */ /* 0x002fc80007800000 */
[----:B------:R-:W-:Y:S02]  /*3480*/  FSETP.NEU.AND P2, PT, R4, -INF , PT ;  /* 0xff8000000400780b */ /* 0x000fe40003f4d000 */
[----:B--2---:R-:W-:Y:S01]  /*3490*/  FMNMX R9, R81, R22, !PT ;  /* 0x0000001651097209 */ /* 0x004fe20007800000 */
[----:B------:R-:W-:Y:S01]  /*34a0*/  IMAD R22, R10, 0x8, R11 ;  /* 0x000000080a167824 */ /* 0x000fe200078e020b */
[----:B------:R-:W-:Y:S02]  /*34b0*/  FSEL R80, R4, RZ, P2 ;  /* 0x000000ff04507208 */ /* 0x000fe40001000000 */
[C---:B------:R-:W-:Y:S02]  /*34c0*/  FSETP.NEU.AND P3, PT, R9.reuse, -INF , PT ;  /* 0xff8000000900780b */ /* 0x040fe40003f6d000 */
[----:B------:R-:W-:Y:S01]  /*34d0*/  PRMT R22, RZ, 0x654, R22 ;  /* 0x00000654ff167816 */ /* 0x000fe20000000016 */
[----:B------:R-:W-:Y:S01]  /*34e0*/  FADD R18, -R80, R23 ;  /* 0x0000001750127221 */ /* 0x000fe20000000100 */
[----:B------:R-:W-:-:S02]  /*34f0*/  FSEL R82, R9, RZ, P3 ;  /* 0x000000ff09527208 */ /* 0x000fc40001800000 */
[----:B------:R1:W-:Y:S01]  /*3500*/  SYNCS.ARRIVE.TRANS64.RED.A1T0 RZ, [R22+URZ], RZ ;  /* 0x000000ff16ff79a7 */ /* 0x0003e2000810043f */
[----:B------:R-:W-:Y:S02]  /*3510*/  FMUL R18, R18, UR15 ;  /* 0x0000000f12127c20 */ /* 0x000fe40008400000 */
[C---:B------:R-:W-:Y:S01]  /*3520*/  FADD R19, -R82.reuse, R21 ;  /* 0x0000001552137221 */ /* 0x040fe20000000100 */
[----:B------:R-:W-:Y:S02]  /*3530*/  FMUL R23, R82, UR15 ;  /* 0x0000000f52177c20 */ /* 0x000fe40008400000 */
[----:B------:R-:W-:Y:S01]  /*3540*/  FSETP.GEU.AND P3, PT, R18, -126, PT ;  /* 0xc2fc00001200780b */ /* 0x000fe20003f6e000 */
[----:B------:R-:W-:Y:S01]  /*3550*/  FMUL R19, R19, UR15 ;  /* 0x0000000f13137c20 */ /* 0x000fe20008400000 */
[----:B------:R-:W2:Y:S01]  /*3560*/  SYNCS.PHASECHK.TRANS64.TRYWAIT P2, [R83+URZ+0x7800], R20 ;  /* 0x00780014530075a7 */ /* 0x000ea2000804017f */
[--C-:B-1----:R-:W-:Y:S01]  /*3570*/  FFMA R22, R26, UR15, -R23.reuse ;  /* 0x0000000f1a167c23 */ /* 0x102fe20008000817 */
[--C-:B------:R-:W-:Y:S01]  /*3580*/  FFMA R27, R27, UR15, -R23.reuse ;  /* 0x0000000f1b1b7c23 */ /* 0x100fe20008000817 */
[----:B------:R-:W-:Y:S01]  /*3590*/  FFMA R30, R30, UR15, -R23 ;  /* 0x0000000f1e1e7c23 */ /* 0x000fe20008000817 */
[----:B------:R-:W-:-:S02]  /*35a0*/  FSETP.GEU.AND P4, PT, R19, -126, PT ;  /* 0xc2fc00001300780b */ /* 0x000fc40003f8e000 */
[----:B------:R-:W-:Y:S02]  /*35b0*/  FSETP.GEU.AND P5, PT, R22, -126, PT ;  /* 0xc2fc00001600780b */ /* 0x000fe40003fae000 */
[----:B------:R-:W-:-:S03]  /*35c0*/  FSETP.GEU.AND P6, PT, R27, -126, PT ;  /* 0xc2fc00001b00780b */ /* 0x000fc60003fce000 */
[----:B------:R-:W-:-:S06]  /*35d0*/  @!P3 FMUL R18, R18, 0.5 ;  /* 0x3f0000001212b820 */ /* 0x000fcc0000400000 */
[----:B------:R-:W-:Y:S01]  /*35e0*/  @!P4 FMUL R19, R19, 0.5 ;  /* 0x3f0000001313c820 */ /* 0x000fe20000400000 */
[----:B------:R-:W1:Y:S01]  /*35f0*/  MUFU.EX2 R18, R18 ;  /* 0x0000001200127308 */ /* 0x000e620000000800 */
[----:B------:R-:W-:-:S07]  /*3600*/  @!P5 FMUL R22, R22, 0.5 ;  /* 0x3f0000001616d820 */ /* 0x000fce0000400000 */
[----:B------:R-:W3:Y:S01]  /*3610*/  MUFU.EX2 R19, R19 ;  /* 0x0000001300137308 */ /* 0x000ee20000000800 */
[----:B-12---:R-:W-:Y:S05]  /*3620*/  @!P2 BRA `(.L_x_31) ;  /* 0x0000002c008ca947 */ /* 0x006fea0003800000 */
.L_x_71:
[----:B------:R-:W-:Y:S05]  /*3630*/  BSYNC B0 ;  /* 0x0000000000007941 */ /* 0x000fea0003800000 */
.L_x_30:
[----:B------:R-:W-:Y:S01]  /*3640*/  @!P6 FMUL R27, R27, 0.5 ;  /* 0x3f0000001b1be820 */ /* 0x000fe20000400000 */
[--C-:B------:R-:W-:Y:S01]  /*3650*/  FFMA R81, R31, UR15, -R23.reuse ;  /* 0x0000000f1f517c23 */ /* 0x100fe20008000817 */
[----:B------:R-:W-:Y:S01]  /*3660*/  FSETP.GEU.AND P2, PT, R30, -126, PT ;  /* 0xc2fc00001e00780b */ /* 0x000fe20003f4e000 */
[----:B------:R-:W-:Y:S01]  /*3670*/  FMUL R80, R80, UR15 ;  /* 0x0000000f50507c20 */ /* 0x000fe20008400000 */
[----:B------:R2:W4:Y:S01]  /*3680*/  MUFU.EX2 R31, R27 ;  /* 0x0000001b001f7308 */ /* 0x0005220000000800 */
[----:B------:R-:W-:Y:S01]  /*3690*/  @!P3 FMUL R18, R18, R18 ;  /* 0x000000121212b220 */ /* 0x000fe20000400000 */
[----:B------:R-:W-:Y:S01]  /*36a0*/  FSETP.GEU.AND P3, PT, R81, -126, PT ;  /* 0xc2fc00005100780b */ /* 0x000fe20003f6e000 */
[--C-:B-1----:R-:W-:Y:S01]  /*36b0*/  FFMA R20, R28, UR15, -R80.reuse ;  /* 0x0000000f1c147c23 */ /* 0x102fe20008000850 */
[--C-:B------:R-:W-:Y:S01]  /*36c0*/  FFMA R24, R24, UR15, -R80.reuse ;  /* 0x0000000f18187c23 */ /* 0x100fe20008000850 */
[----:B---3--:R-:W-:Y:S01]  /*36d0*/  @!P4 FMUL R19, R19, R19 ;  /* 0x000000131313c220 */ /* 0x008fe20000400000 */
[--C-:B------:R-:W-:Y:S01]  /*36e0*/  FFMA R82, R29, UR15, -R80.reuse ;  /* 0x0000000f1d527c23 */ /* 0x100fe20008000850 */
[--C-:B------:R-:W-:Y:S01]  /*36f0*/  FFMA R25, R25, UR15, -R80.reuse ;  /* 0x0000000f19197c23 */ /* 0x100fe20008000850 */
[----:B------:R-:W1:Y:S01]  /*3700*/  MUFU.EX2 R22, R22 ;  /* 0x0000001600167308 */ /* 0x000e620000000800 */
[----:B------:R-:W-:Y:S01]  /*3710*/  FSETP.GEU.AND P4, PT, R24, -126, PT ;  /* 0xc2fc00001800780b */ /* 0x000fe20003f8e000 */
[--C-:B------:R-:W-:Y:S01]  /*3720*/  FFMA R32, R32, UR15, -R80.reuse ;  /* 0x0000000f20207c23 */ /* 0x100fe20008000850 */
[----:B------:R-:W-:Y:S01]  /*3730*/  @!P2 FMUL R30, R30, 0.5 ;  /* 0x3f0000001e1ea820 */ /* 0x000fe20000400000 */
[----:B------:R-:W-:Y:S01]  /*3740*/  FFMA R21, R33, UR15, -R80 ;  /* 0x0000000f21157c23 */ /* 0x000fe20008000850 */
[--C-:B------:R-:W-:Y:S01]  /*3750*/  FFMA R85, R34, UR15, -R23.reuse ;  /* 0x0000000f22557c23 */ /* 0x100fe20008000817 */
[----:B--2---:R-:W-:Y:S01]  /*3760*/  MOV R27, 0xc0000010 ;  /* 0xc0000010001b7802 */ /* 0x004fe20000000f00 */
[----:B------:R-:W-:Y:S01]  /*3770*/  @!P3 FMUL R81, R81, 0.5 ;  /* 0x3f0000005151b820 */ /* 0x000fe20000400000 */
[----:B------:R-:W-:Y:S05]  /*3780*/  WARPSYNC.ALL ;  /* 0x0000000000007948 */ /* 0x000fea0003800000 */
[----:B----4-:R-:W-:Y:S01]  /*3790*/  @!P6 FMUL R31, R31, R31 ;  /* 0x0000001f1f1fe220 */ /* 0x010fe20000400000 */
[----:B------:R-:W-:Y:S01]  /*37a0*/  FSETP.GEU.AND P6, PT, R20, -126, PT ;  /* 0xc2fc00001400780b */ /* 0x000fe20003fce000 */
[----:B------:R-:W2:Y:S01]  /*37b0*/  MUFU.EX2 R30, R30 ;  /* 0x0000001e001e7308 */ /* 0x000ea20000000800 */
[----:B------:R-:W-:Y:S01]  /*37c0*/  @!P4 FMUL R24, R24, 0.5 ;  /* 0x3f0000001818c820 */ /* 0x000fe20000400000 */
[----:B-1----:R-:W-:Y:S01]  /*37d0*/  @!P5 FMUL R22, R22, R22 ;  /* 0x000000161616d220 */ /* 0x002fe20000400000 */
[----:B------:R-:W-:Y:S01]  /*37e0*/  FSETP.GEU.AND P5, PT, R25, -126, PT ;  /* 0xc2fc00001900780b */ /* 0x000fe20003fae000 */
[-C--:B------:R-:W-:Y:S01]  /*37f0*/  FMUL R72, R72, R18.reuse ;  /* 0x0000001248487220 */ /* 0x080fe20000400000 */
[-C--:B------:R-:W-:Y:S01]  /*3800*/  FMUL R73, R73, R18.reuse ;  /* 0x0000001249497220 */ /* 0x080fe20000400000 */
[-C--:B------:R-:W-:Y:S01]  /*3810*/  FMUL R76, R76, R18.reuse ;  /* 0x000000124c4c7220 */ /* 0x080fe20000400000 */
[-C--:B------:R-:W-:Y:S01]  /*3820*/  FMUL R77, R77, R18.reuse ;  /* 0x000000124d4d7220 */ /* 0x080fe20000400000 */
[----:B------:R-:W1:Y:S01]  /*3830*/  MUFU.EX2 R81, R81 ;  /* 0x0000005100517308 */ /* 0x000e620000000800 */
[-C--:B------:R-:W-:Y:S01]  /*3840*/  FMUL R74, R74, R19.reuse ;  /* 0x000000134a4a7220 */ /* 0x080fe20000400000 */
[-C--:B------:R-:W-:Y:S01]  /*3850*/  FMUL R75, R75, R19.reuse ;  /* 0x000000134b4b7220 */ /* 0x080fe20000400000 */
[-C--:B------:R-:W-:Y:S01]  /*3860*/  FMUL R78, R78, R19.reuse ;  /* 0x000000134e4e7220 */ /* 0x080fe20000400000 */
[----:B------:R-:W-:Y:S01]  /*3870*/  @!P6 FMUL R20, R20, 0.5 ;  /* 0x3f0000001414e820 */ /* 0x000fe20000400000 */
[-C--:B------:R-:W-:Y:S01]  /*3880*/  FMUL R79, R79, R19.reuse ;  /* 0x000000134f4f7220 */ /* 0x080fe20000400000 */
[----:B------:R-:W-:Y:S01]  /*3890*/  R2UR UR11, R27 ;  /* 0x000000001b0b72ca */ /* 0x000fe200000e0000 */
[----:B------:R-:W-:Y:S01]  /*38a0*/  FMUL R64, R64, R18 ;  /* 0x0000001240407220 */ /* 0x000fe20000400000 */
[----:B------:R3:W4:Y:S01]  /*38b0*/  MUFU.EX2 R29, R20 ;  /* 0x00000014001d7308 */ /* 0x0007220000000800 */
[----:B--2---:R-:W-:Y:S01]  /*38c0*/  @!P2 FMUL R30, R30, R30 ;  /* 0x0000001e1e1ea220 */ /* 0x004fe20000400000 */
[----:B------:R-:W-:Y:S01]  /*38d0*/  FSETP.GEU.AND P2, PT, R82, -126, PT ;  /* 0xc2fc00005200780b */ /* 0x000fe20003f4e000 */
[----:B------:R-:W-:Y:S01]  /*38e0*/  @!P5 FMUL R25, R25, 0.5 ;  /* 0x3f0000001919d820 */ /* 0x000fe20000400000 */
[-C--:B------:R-:W-:Y:S01]  /*38f0*/  FMUL R65, R65, R18.reuse ;  /* 0x0000001241417220 */ /* 0x080fe20000400000 */
[-C--:B------:R-:W-:Y:S01]  /*3900*/  FMUL R68, R68, R18.reuse ;  /* 0x0000001244447220 */ /* 0x080fe20000400000 */
[----:B------:R-:W-:Y:S01]  /*3910*/  FMUL R69, R69, R18 ;  /* 0x0000001245457220 */ /* 0x000fe20000400000 */
[----:B------:R-:W-:Y:S01]  /*3920*/  FMUL R66, R66, R19 ;  /* 0x0000001342427220 */ /* 0x000fe20000400000 */
[----:B------:R2:W5:Y:S01]  /*3930*/  MUFU.EX2 R83, R24 ;  /* 0x0000001800537308 */ /* 0x0005620000000800 */
[----:B---3--:R-:W-:Y:S01]  /*3940*/  FFMA R20, R35, UR15, -R23 ;  /* 0x0000000f23147c23 */ /* 0x008fe20008000817 */
[----:B-1----:R-:W-:Y:S01]  /*3950*/  @!P3 FMUL R81, R81, R81 ;  /* 0x000000515151b220 */ /* 0x002fe20000400000 */
[----:B------:R-:W-:Y:S01]  /*3960*/  FSETP.GEU.AND P3, PT, R32, -126, PT ;  /* 0xc2fc00002000780b */ /* 0x000fe20003f6e000 */
[-C--:B------:R-:W-:Y:S01]  /*3970*/  FMUL R67, R67, R19.reuse ;  /* 0x0000001343437220 */ /* 0x080fe20000400000 */
[-C--:B------:R-:W-:Y:S01]  /*3980*/  FMUL R70, R70, R19.reuse ;  /* 0x0000001346467220 */ /* 0x080fe20000400000 */
[----:B------:R-:W-:Y:S01]  /*3990*/  FMUL R71, R71, R19 ;  /* 0x0000001347477220 */ /* 0x000fe20000400000 */
[----:B------:R-:W-:Y:S01]  /*39a0*/  @!P2 FMUL R82, R82, 0.5 ;  /* 0x3f0000005252a820 */ /* 0x000fe20000400000 */
[----:B------:R1:W3:Y:S01]  /*39b0*/  MUFU.EX2 R28, R25 ;  /* 0x00000019001c7308 */ /* 0x0002e20000000800 */
[----:B----4-:R-:W-:Y:S01]  /*39c0*/  @!P6 FMUL R29, R29, R29 ;  /* 0x0000001d1d1de220 */ /* 0x010fe20000400000 */
[----:B------:R-:W-:Y:S01]  /*39d0*/  FSETP.GEU.AND P6, PT, R20, -126, PT ;  /* 0xc2fc00001400780b */ /* 0x000fe20003fce000 */
[----:B--2---:R-:W-:Y:S01]  /*39e0*/  IMAD.U32 R24, RZ, RZ, UR14 ;  /* 0x0000000eff187e24 */ /* 0x004fe2000f8e00ff */
[----:B------:R-:W-:Y:S01]  /*39f0*/  F2FP.BF16.F32.PACK_AB R27, R81, R30 ;  /* 0x0000001e511b723e */ /* 0x000fe200000010ff */
[-C--:B------:R-:W-:Y:S01]  /*3a00*/  FMUL R56, R56, R18.reuse ;  /* 0x0000001238387220 */ /* 0x080fe20000400000 */
[-C--:B------:R-:W-:Y:S01]  /*3a10*/  FMUL R57, R57, R18.reuse ;  /* 0x0000001239397220 */ /* 0x080fe20000400000 */
[----:B------:R-:W-:Y:S01]  /*3a20*/  FMUL R60, R60, R18 ;  /* 0x000000123c3c7220 */ /* 0x000fe20000400000 */
[----:B------:R-:W2:Y:S01]  /*3a30*/  MUFU.EX2 R82, R82 ;  /* 0x0000005200527308 */ /* 0x000ea20000000800 */
[----:B-----5:R-:W-:Y:S01]  /*3a40*/  @!P4 FMUL R83, R83, R83 ;  /* 0x000000535353c220 */ /* 0x020fe20000400000 */
[----:B------:R-:W-:Y:S01]  /*3a50*/  FSETP.GEU.AND P4, PT, R21, -126, PT ;  /* 0xc2fc00001500780b */ /* 0x000fe20003f8e000 */
[----:B------:R-:W-:Y:S01]  /*3a60*/  @!P3 FMUL R32, R32, 0.5 ;  /* 0x3f0000002020b820 */ /* 0x000fe20000400000 */
[----:B-1----:R-:W-:-:S02]  /*3a70*/  IMAD.MOV.U32 R25, RZ, RZ, -0x3ffffff0 ;  /* 0xc0000010ff197424 */ /* 0x002fc400078e00ff */
[----:B------:R-:W-:Y:S01]  /*3a80*/  FMUL R61, R61, R18 ;  /* 0x000000123d3d7220 */ /* 0x000fe20000400000 */
[-C--:B------:R-:W-:Y:S01]  /*3a90*/  FMUL R58, R58, R19.reuse ;  /* 0x000000133a3a7220 */ /* 0x080fe20000400000 */
[----:B------:R-:W-:Y:S01]  /*3aa0*/  @!P6 FMUL R20, R20, 0.5 ;  /* 0x3f0000001414e820 */ /* 0x000fe20000400000 */
[----:B------:R-:W1:Y:S01]  /*3ab0*/  MUFU.EX2 R33, R32 ;  /* 0x0000002000217308 */ /* 0x000e620000000800 */
[----:B---3--:R-:W-:Y:S01]  /*3ac0*/  @!P5 FMUL R28, R28, R28 ;  /* 0x0000001c1c1cd220 */ /* 0x008fe20000400000 */
[----:B------:R-:W-:Y:S01]  /*3ad0*/  R2UR UR19, R25 ;  /* 0x00000000191372ca */ /* 0x000fe200000e0000 */
[-C--:B------:R-:W-:Y:S01]  /*3ae0*/  FMUL R59, R59, R19.reuse ;  /* 0x000000133b3b7220 */ /* 0x080fe20000400000 */
[----:B------:R-:W-:Y:S01]  /*3af0*/  F2FP.BF16.F32.PACK_AB R25, R31, R22 ;  /* 0x000000161f19723e */ /* 0x000fe200000010ff */
[-C--:B------:R-:W-:Y:S01]  /*3b00*/  FMUL R62, R62, R19.reuse ;  /* 0x000000133e3e7220 */ /* 0x080fe20000400000 */
[----:B------:R-:W-:Y:S01]  /*3b10*/  FSETP.GEU.AND P5, PT, R85, -126, PT ;  /* 0xc2fc00005500780b */ /* 0x000fe20003fae000 */
[----:B------:R-:W-:Y:S01]  /*3b20*/  @!P4 FMUL R21, R21, 0.5 ;  /* 0x3f0000001515c820 */ /* 0x000fe20000400000 */
[----:B------:R3:W4:Y:S01]  /*3b30*/  MUFU.EX2 R32, R20 ;  /* 0x0000001400207308 */ /* 0x0007220000000800 */
[----:B--2---:R-:W-:Y:S01]  /*3b40*/  @!P2 FMUL R82, R82, R82 ;  /* 0x000000525252a220 */ /* 0x004fe20000400000 */
[----:B------:R-:W-:Y:S01]  /*3b50*/  FMUL R63, R63, R19 ;  /* 0x000000133f3f7220 */ /* 0x000fe20000400000 */
[--C-:B------:R-:W-:Y:S01]  /*3b60*/  FFMA R35, R36, UR15, -R80.reuse ;  /* 0x0000000f24237c23 */ /* 0x100fe20008000850 */
[----:B------:R-:W-:Y:S01]  /*3b70*/  FFMA R36, R37, UR15, -R80 ;  /* 0x0000000f25247c23 */ /* 0x000fe20008000850 */
[--C-:B------:R-:W-:Y:S01]  /*3b80*/  FFMA R37, R38, UR15, -R23.reuse ;  /* 0x0000000f26257c23 */ /* 0x100fe20008000817 */
[--C-:B------:R-:W-:Y:S01]  /*3b90*/  FFMA R38, R39, UR15, -R23.reuse ;  /* 0x0000000f27267c23 */ /* 0x100fe20008000817 */
[----:B------:R-:W-:Y:S01]  /*3ba0*/  FFMA R39, R42, UR15, -R23 ;  /* 0x0000000f2a277c23 */ /* 0x000fe20008000817 */
[----:B------:R2:W5:Y:S01]  /*3bb0*/  MUFU.EX2 R34, R21 ;  /* 0x0000001500227308 */ /* 0x0005620000000800 */
[----:B---3--:R-:W-:-:S02]  /*3bc0*/  IMAD R20, R15, 0x180, R24 ;  /* 0x000001800f147824 */ /* 0x008fc400078e0218 */
[----:B-1----:R-:W-:Y:S01]  /*3bd0*/  @!P3 FMUL R33, R33, R33 ;  /* 0x000000212121b220 */ /* 0x002fe20000400000 */
[----:B------:R-:W-:Y:S01]  /*3be0*/  @!P5 FMUL R85, R85, 0.5 ;  /* 0x3f0000005555d820 */ /* 0x000fe20000400000 */
[----:B------:R-:W-:Y:S01]  /*3bf0*/  FSETP.GEU.AND P2, PT, R35, -126, PT ;  /* 0xc2fc00002300780b */ /* 0x000fe20003f4e000 */
[C---:B------:R-:W-:Y:S01]  /*3c00*/  VIADD R24, R20.reuse, 0x100 ;  /* 0x0000010014187836 */ /* 0x040fe20000000000 */
[----:B------:R-:W-:Y:S01]  /*3c10*/  IADD3 R26, R20, 0x80, RZ ;  /* 0x00000080141a7810 */ /* 0x000fe20007ffe0ff */
[--C-:B------:R-:W-:Y:S01]  /*3c20*/  FFMA R40, R40, UR15, -R80.reuse ;  /* 0x0000000f28287c23 */ /* 0x100fe20008000850 */
[----:B------:R-:W-:Y:S01]  /*3c30*/  R2UR UR6, R20 ;  /* 0x00000000140672ca */ /* 0x000fe200000e0000 */
[----:B--2---:R-:W-:Y:S01]  /*3c40*/  IMAD.MOV.U32 R21, RZ, RZ, -0x3ffffff0 ;  /* 0xc0000010ff157424 */ /* 0x004fe200078e00ff */
[----:B------:R-:W-:Y:S01]  /*3c50*/  R2UR UR10, R26 ;  /* 0x000000001a0a72ca */ /* 0x000fe200000e0000 */
[----:B------:R-:W1:Y:S01]  /*3c60*/  MUFU.EX2 R85, R85 ;  /* 0x0000005500557308 */ /* 0x000e620000000800 */
[----:B------:R-:W-:Y:S01]  /*3c70*/  R2UR UR18, R24 ;  /* 0x00000000181272ca */ /* 0x000fe200000e0000 */
[----:B----4-:R-:W-:Y:S01]  /*3c80*/  @!P6 FMUL R32, R32, R32 ;  /* 0x000000202020e220 */ /* 0x010fe20000400000 */
[----:B------:R-:W-:Y:S01]  /*3c90*/  R2UR UR7, R21 ;  /* 0x00000000150772ca */ /* 0x000fe200000e0000 */
[--C-:B------:R-:W-:Y:S01]  /*3ca0*/  FFMA R41, R41, UR15, -R80.reuse ;  /* 0x0000000f29297c23 */ /* 0x100fe20008000850 */
[----:B------:R-:W-:Y:S01]  /*3cb0*/  F2FP.BF16.F32.PACK_AB R24, R28, R83 ;  /* 0x000000531c18723e */ /* 0x000fe200000010ff */
[----:B-----5:R-:W-:Y:S01]  /*3cc0*/  @!P4 FMUL R34, R34, R34 ;  /* 0x000000222222c220 */ /* 0x020fe20000400000 */
[----:B------:R-:W-:Y:S01]  /*3cd0*/  F2FP.BF16.F32.PACK_AB R26, R82, R29 ;  /* 0x0000001d521a723e */ /* 0x000fe200000010ff */
[----:B------:R-:W-:Y:S01]  /*3ce0*/  @!P2 FMUL R35, R35, 0.5 ;  /* 0x3f0000002323a820 */ /* 0x000fe20000400000 */
[----:B------:R-:W-:Y:S01]  /*3cf0*/  FSETP.GEU.AND P3, PT, R36, -126, PT ;  /* 0xc2fc00002400780b */ /* 0x000fe20003f6e000 */
[--C-:B------:R-:W-:Y:S01]  /*3d00*/  FFMA R42, R43, UR15, -R23.reuse ;  /* 0x0000000f2b2a7c23 */ /* 0x100fe20008000817 */
[----:B------:R-:W-:Y:S01]  /*3d10*/  WARPGROUP.ARRIVE ;  /* 0x00000000000079c5 */ /* 0x000fe20000000000 */
[----:B------:R-:W-:Y:S01]  /*3d20*/  FSETP.GEU.AND P4, PT, R37, -126, PT ;  /* 0xc2fc00002500780b */ /* 0x000fe20003f8e000 */
[--C-:B------:R-:W-:Y:S01]  /*3d30*/  FFMA R43, R44, UR15, -R80.reuse ;  /* 0x0000000f2c2b7c23 */ /* 0x100fe20008000850 */
[----:B------:R-:W2:Y:S01]  /*3d40*/  MUFU.EX2 R35, R35 ;  /* 0x0000002300237308 */ /* 0x000ea20000000800 */
[----:B------:R-:W-:Y:S01]  /*3d50*/  FSETP.GEU.AND P6, PT, R40, -126, PT ;  /* 0xc2fc00002800780b */ /* 0x000fe20003fce000 */
[--C-:B------:R-:W-:Y:S01]  /*3d60*/  FFMA R44, R45, UR15, -R80.reuse ;  /* 0x0000000f2d2c7c23 */ /* 0x100fe20008000850 */
[----:B------:R-:W-:Y:S01]  /*3d70*/  HGMMA.64x16x16.F32.BF16 R72, R24, gdesc[UR4].tnspB, R72, gsb0 ;  /* 0x4020000418487df0 */ /* 0x000fe20008001848 */
[----:B-1----:R-:W-:Y:S01]  /*3d80*/  @!P5 FMUL R85, R85, R85 ;  /* 0x000000555555d220 */ /* 0x002fe20000400000 */
[----:B------:R-:W-:Y:S01]  /*3d90*/  FSETP.GEU.AND P5, PT, R38, -126, PT ;  /* 0xc2fc00002600780b */ /* 0x000fe20003fae000 */
[--C-:B------:R-:W-:Y:S01]  /*3da0*/  FFMA R45, R46, UR15, -R23.reuse ;  /* 0x0000000f2e2d7c23 */ /* 0x100fe20008000817 */
[----:B------:R-:W-:Y:S01]  /*3db0*/  FFMA R46, R47, UR15, -R23 ;  /* 0x0000000f2f2e7c23 */ /* 0x000fe20008000817 */
[----:B------:R-:W-:Y:S01]  /*3dc0*/  @!P3 FMUL R36, R36, 0.5 ;  /* 0x3f0000002424b820 */ /* 0x000fe20000400000 */
[--C-:B------:R-:W-:Y:S01]  /*3dd0*/  FFMA R48, R48, UR15, -R80.reuse ;  /* 0x0000000f30307c23 */ /* 0x100fe20008000850 */
[----:B------:R-:W-:Y:S01]  /*3de0*/  FFMA R84, R49, UR15, -R80 ;  /* 0x0000000f31547c23 */ /* 0x000fe20008000850 */
[----:B------:R-:W-:Y:S01]  /*3df0*/  @!P4 FMUL R37, R37, 0.5 ;  /* 0x3f0000002525c820 */ /* 0x000fe20000400000 */
[----:B------:R-:W-:-:S02]  /*3e00*/  IMAD.MOV.U32 R49, RZ, RZ, -0x3ffffff0 ;  /* 0xc0000010ff317424 */ /* 0x000fc400078e00ff */
[--C-:B------:R-:W-:Y:S01]  /*3e10*/  FFMA R47, R50, UR15, -R23.reuse ;  /* 0x0000000f322f7c23 */ /* 0x100fe20008000817 */
[----:B------:R-:W1:Y:S01]  /*3e20*/  MUFU.EX2 R36, R36 ;  /* 0x0000002400247308 */ /* 0x000e620000000800 */
[----:B------:R-:W-:Y:S01]  /*3e30*/  @!P6 FMUL R40, R40, 0.5 ;  /* 0x3f0000002828e820 */ /* 0x000fe20000400000 */
[--C-:B------:R-:W-:Y:S01]  /*3e40*/  FFMA R86, R51, UR15, -R23.reuse ;  /* 0x0000000f33567c23 */ /* 0x100fe20008000817 */
[----:B--2---:R-:W-:Y:S01]  /*3e50*/  @!P2 FMUL R35, R35, R35 ;  /* 0x000000232323a220 */ /* 0x004fe20000400000 */
[----:B------:R-:W-:Y:S01]  /*3e60*/  @!P5 FMUL R38, R38, 0.5 ;  /* 0x3f0000002626d820 */ /* 0x000fe20000400000 */
[----:B------:R-:W-:Y:S01]  /*3e70*/  FSETP.GEU.AND P2, PT, R41, -126, PT ;  /* 0xc2fc00002900780b */ /* 0x000fe20003f4e000 */
[--C-:B------:R-:W-:Y:S01]  /*3e80*/  FFMA R51, R52, UR15, -R80.reuse ;  /* 0x0000000f34337c23 */ /* 0x100fe20008000850 */
[----:B------:R-:W-:Y:S01]  /*3e90*/  FFMA R52, R53, UR15, -R80 ;  /* 0x0000000f35347c23 */ /* 0x000fe20008000850 */
[----:B------:R-:W2:Y:S01]  /*3ea0*/  MUFU.EX2 R37, R37 ;  /* 0x0000002500257308 */ /* 0x000ea20000000800 */
[--C-:B------:R-:W-:Y:S01]  /*3eb0*/  FFMA R54, R54, UR15, -R23.reuse ;  /* 0x0000000f36367c23 */ /* 0x100fe20008000817 */
[----:B------:R-:W-:Y:S01]  /*3ec0*/  FFMA R55, R55, UR15, -R23 ;  /* 0x0000000f37377c23 */ /* 0x000fe20008000817 */
[----:B------:R-:W-:Y:S01]  /*3ed0*/  FFMA R14, R19, R14, R22 ;  /* 0x0000000e130e7223 */ /* 0x000fe20000000016 */
[----:B------:R-:W-:Y:S01]  /*3ee0*/  FFMA R17, R18, R17, R83 ;  /* 0x0000001112117223 */ /* 0x000fe20000000053 */
[----:B------:R-:W-:Y:S01]  /*3ef0*/  IMAD.MOV.U32 R19, RZ, RZ, -0x3ffffff0 ;  /* 0xc0000010ff137424 */ /* 0x000fe200078e00ff */
[C---:B------:R-:W-:Y:S01]  /*3f00*/  IADD3 R18, R20.reuse, 0x60, RZ ;  /* 0x0000006014127810 */ /* 0x040fe20007ffe0ff */
[----:B------:R-:W-:Y:S01]  /*3f10*/  VIADD R22, R20, 0xe0 ;  /* 0x000000e014167836 */ /* 0x000fe20000000000 */
[----:B------:R-:W3:Y:S01]  /*3f20*/  MUFU.EX2 R38, R38 ;  /* 0x0000002600267308 */ /* 0x000ee20000000800 */
[----:B-1----:R-:W-:Y:S01]  /*3f30*/  @!P3 FMUL R36, R36, R36 ;  /* 0x000000242424b220 */ /* 0x002fe20000400000 */
[----:B------:R-:W-:Y:S01]  /*3f40*/  FSETP.GEU.AND P3, PT, R39, -126, PT ;  /* 0xc2fc00002700780b */ /* 0x000fe20003f6e000 */
[----:B------:R-:W-:Y:S01]  /*3f50*/  @!P2 FMUL R41, R41, 0.5 ;  /* 0x3f0000002929a820 */ /* 0x000fe20000400000 */
[----:B------:R-:W-:Y:S01]  /*3f60*/  MOV R23, 0xc0000010 ;  /* 0xc000001000177802 */ /* 0x000fe20000000f00 */
[----:B------:R-:W-:Y:S01]  /*3f70*/  FADD R28, R17, R28 ;  /* 0x0000001c111c7221 */ /* 0x000fe20000000000 */
[----:B------:R-:W-:Y:S01]  /*3f80*/  FADD R31, R14, R31 ;  /* 0x0000001f0e1f7221 */ /* 0x000fe20000000000 */
[----:B------:R-:W-:Y:S01]  /*3f90*/  IADD3 R10, R10, 0x1, RZ ;  /* 0x000000010a0a7810 */ /* 0x000fe20007ffe0ff */
[----:B------:R-:W1:Y:S01]  /*3fa0*/  MUFU.EX2 R21, R40 ;  /* 0x0000002800157308 */ /* 0x000e620000000800 */
[----:B--2---:R-:W-:Y:S01]  /*3fb0*/  @!P4 FMUL R37, R37, R37 ;  /* 0x000000252525c220 */ /* 0x004fe20000400000 */
[----:B------:R-:W-:Y:S01]  /*3fc0*/  FSETP.GEU.AND P4, PT, R42, -126, PT ;  /* 0xc2fc00002a00780b */ /* 0x000fe20003f8e000 */
[----:B------:R-:W-:Y:S01]  /*3fd0*/  FADD R29, R28, R29 ;  /* 0x0000001d1c1d7221 */ /* 0x000fe20000000000 */
[----:B------:R-:W-:Y:S01]  /*3fe0*/  FADD R30, R31, R30 ;  /* 0x0000001e1f1e7221 */ /* 0x000fe20000000000 */
[----:B------:R-:W-:-:S02]  /*3ff0*/  WARPGROUP.DEPBAR.LE gsb0, 0x0 ;  /* 0x00008000000079c5 */ /* 0x000fc40000010000 */
[----:B------:R-:W-:Y:S01]  /*4000*/  WARPGROUP.ARRIVE ;  /* 0x00000000000079c5 */ /* 0x000fe20000000000 */
[----:B---3--:R-:W-:Y:S01]  /*4010*/  @!P5 FMUL R38, R38, R38 ;  /* 0x000000262626d220 */ /* 0x008fe20000400000 */
[----:B------:R-:W-:Y:S01]  /*4020*/  @!P3 FMUL R39, R39, 0.5 ;  /* 0x3f0000002727b820 */ /* 0x000fe20000400000 */
[----:B------:R-:W2:Y:S01]  /*4030*/  MUFU.EX2 R40, R41 ;  /* 0x0000002900287308 */ /* 0x000ea20000000800 */
[----:B------:R-:W-:Y:S01]  /*4040*/  FSETP.GEU.AND P5, PT, R43, -126, PT ;  /* 0xc2fc00002b00780b */ /* 0x000fe20003fae000 */
[----:B------:R-:W-:Y:S01]  /*4050*/  FADD R82, R29, R82 ;  /* 0x000000521d527221 */ /* 0x000fe20000000000 */
[----:B------:R-:W-:Y:S02]  /*4060*/  HGMMA.64x16x16.F32.BF16 R64, R24, gdesc[UR8].tnspB, R64, gsb0 ;  /* 0x4020000818407df0 */ /* 0x000fe40008001840 */
[----:B------:R-:W-:Y:S01]  /*4070*/  @!P4 FMUL R42, R42, 0.5 ;  /* 0x3f0000002a2ac820 */ /* 0x000fe20000400000 */
[----:B-1----:R-:W-:Y:S01]  /*4080*/  @!P6 FMUL R21, R21, R21 ;  /* 0x000000151515e220 */ /* 0x002fe20000400000 */
[----:B------:R-:W-:Y:S01]  /*4090*/  FSETP.GEU.AND P6, PT, R44, -126, PT ;  /* 0xc2fc00002c00780b */ /* 0x000fe20003fce000 */
[----:B------:R-:W-:Y:S01]  /*40a0*/  FADD R30, R30, R81 ;  /* 0x000000511e1e7221 */ /* 0x000fe20000000000 */
[----:B------:R-:W1:Y:S05]  /*40b0*/  MUFU.EX2 R39, R39 ;  /* 0x0000002700277308 */ /* 0x000e6a0000000800 */
[----:B------:R-:W-:-:S03]  /*40c0*/  @!P5 FMUL R43, R43, 0.5 ;  /* 0x3f0000002b2bd820 */ /* 0x000fc60000400000 */
[----:B------:R-:W3:Y:S01]  /*40d0*/  MUFU.EX2 R42, R42 ;  /* 0x0000002a002a7308 */ /* 0x000ee20000000800 */
[----:B--2---:R-:W-:Y:S01]  /*40e0*/  @!P2 FMUL R40, R40, R40 ;  /* 0x000000282828a220 */ /* 0x004fe20000400000 */
[----:B------:R-:W-:Y:S01]  /*40f0*/  FSETP.GEU.AND P2, PT, R45, -126, PT ;  /* 0xc2fc00002d00780b */ /* 0x000fe20003f4e000 */
[----:B------:R-:W-:-:S05]  /*4100*/  @!P6 FMUL R44, R44, 0.5 ;  /* 0x3f0000002c2ce820 */ /* 0x000fca0000400000 */
[----:B------:R-:W2:Y:S01]  /*4110*/  MUFU.EX2 R41, R43 ;  /* 0x0000002b00297308 */ /* 0x000ea20000000800 */
[----:B-1----:R-:W-:Y:S01]  /*4120*/  @!P3 FMUL R39, R39, R39 ;  /* 0x000000272727b220 */ /* 0x002fe20000400000 */
[----:B------:R-:W-:-:S05]  /*4130*/  FSETP.GEU.AND P3, PT, R46, -126, PT ;  /* 0xc2fc00002e00780b */ /* 0x000fca0003f6e000 */
[----:B------:R-:W-:Y:S01]  /*4140*/  @!P2 FMUL R45, R45, 0.5 ;  /* 0x3f0000002d2da820 */ /* 0x000fe20000400000 */
[----:B------:R-:W1:Y:S01]  /*4150*/  MUFU.EX2 R44, R44 ;  /* 0x0000002c002c7308 */ /* 0x000e620000000800 */
[----:B---3--:R-:W-:Y:S01]  /*4160*/  @!P4 FMUL R42, R42, R42 ;  /* 0x0000002a2a2ac220 */ /* 0x008fe20000400000 */
[----:B------:R-:W-:-:S05]  /*4170*/  FSETP.GEU.AND P4, PT, R48, -126, PT ;  /* 0xc2fc00003000780b */ /* 0x000fca0003f8e000 */
[----:B------:R-:W-:Y:S01]  /*4180*/  @!P3 FMUL R46, R46, 0.5 ;  /* 0x3f0000002e2eb820 */ /* 0x000fe20000400000 */
[----:B------:R-:W3:Y:S01]  /*4190*/  MUFU.EX2 R43, R45 ;  /* 0x0000002d002b7308 */ /* 0x000ee20000000800 */
[----:B--2---:R-:W-:Y:S01]  /*41a0*/  @!P5 FMUL R41, R41, R41 ;  /* 0x000000292929d220 */ /* 0x004fe20000400000 */
[----:B------:R-:W-:Y:S01]  /*41b0*/  FSETP.GEU.AND P5, PT, R84, -126, PT ;  /* 0xc2fc00005400780b */ /* 0x000fe20003fae000 */
[----:B------:R-:W-:Y:S02]  /*41c0*/  WARPGROUP.DEPBAR.LE gsb0, 0x0 ;  /* 0x00008000000079c5 */ /* 0x000fe40000010000 */
[----:B------:R-:W-:-:S03]  /*41d0*/  WARPGROUP.ARRIVE ;  /* 0x00000000000079c5 */ /* 0x000fc60000000000 */
[----:B------:R-:W2:Y:S01]  /*41e0*/  MUFU.EX2 R46, R46 ;  /* 0x0000002e002e7308 */ /* 0x000ea20000000800 */
[----:B------:R-:W-:Y:S01]  /*41f0*/  @!P4 FMUL R48, R48, 0.5 ;  /* 0x3f0000003030c820 */ /* 0x000fe20000400000 */
[----:B-1----:R-:W-:Y:S01]  /*4200*/  @!P6 FMUL R44, R44, R44 ;  /* 0x0000002c2c2ce220 */ /* 0x002fe20000400000 */
[----:B------:R-:W-:Y:S01]  /*4210*/  FSETP.GEU.AND P6, PT, R47, -126, PT ;  /* 0xc2fc00002f00780b */ /* 0x000fe20003fce000 */
[----:B------:R-:W-:Y:S03]  /*4220*/  HGMMA.64x16x16.F32.BF16 R56, R24, gdesc[UR16].tnspB, R56, gsb0 ;  /* 0x4020001018387df0 */ /* 0x000fe60008001838 */
[----:B------:R-:W-:Y:S01]  /*4230*/  @!P5 FMUL R84, R84, 0.5 ;  /* 0x3f0000005454d820 */ /* 0x000fe20000400000 */
[----:B------:R1:W4:Y:S01]  /*4240*/  MUFU.EX2 R45, R48 ;  /* 0x00000030002d7308 */ /* 0x0003220000000800 */
[----:B---3--:R-:W-:Y:S01]  /*4250*/  @!P2 FMUL R43, R43, R43 ;  /* 0x0000002b2b2ba220 */ /* 0x008fe20000400000 */
[----:B------:R-:W-:-:S06]  /*4260*/  FSETP.GEU.AND P2, PT, R86, -126, PT ;  /* 0xc2fc00005600780b */ /* 0x000fcc0003f4e000 */
[----:B------:R-:W-:Y:S01]  /*4270*/  @!P6 FMUL R47, R47, 0.5 ;  /* 0x3f0000002f2fe820 */ /* 0x000fe20000400000 */
[----:B-1----:R-:W-:Y:S01]  /*4280*/  IADD3 R48, R20, 0x40, RZ ;  /* 0x0000004014307810 */ /* 0x002fe20007ffe0ff */
[----:B--2---:R-:W-:Y:S01]  /*4290*/  @!P3 FMUL R46, R46, R46 ;  /* 0x0000002e2e2eb220 */ /* 0x004fe20000400000 */
[----:B------:R-:W1:Y:S01]  /*42a0*/  MUFU.EX2 R50, R84 ;  /* 0x0000005400327308 */ /* 0x000e620000000800 */
[----:B------:R-:W-:-:S03]  /*42b0*/  FSETP.GEU.AND P3, PT, R51, -126, PT ;  /* 0xc2fc00003300780b */ /* 0x000fc60003f6e000 */
[----:B------:R-:W-:Y:S01]  /*42c0*/  @!P2 FMUL R86, R86, 0.5 ;  /* 0x3f0000005656a820 */ /* 0x000fe20000400000 */
[----:B----4-:R-:W-:Y:S01]  /*42d0*/  @!P4 FMUL R45, R45, R45 ;  /* 0x0000002d2d2dc220 */ /* 0x010fe20000400000 */
[----:B------:R-:W-:Y:S02]  /*42e0*/  FSETP.GEU.AND P4, PT, R52, -126, PT ;  /* 0xc2fc00003400780b */ /* 0x000fe40003f8e000 */
[----:B------:R-:W2:Y:S06]  /*42f0*/  MUFU.EX2 R47, R47 ;  /* 0x0000002f002f7308 */ /* 0x000eac0000000800 */
[----:B------:R-:W-:Y:S01]  /*4300*/  @!P3 FMUL R51, R51, 0.5 ;  /* 0x3f0000003333b820 */ /* 0x000fe20000400000 */
[----:B-1----:R-:W-:Y:S01]  /*4310*/  @!P5 FMUL R50, R50, R50 ;  /* 0x000000323232d220 */ /* 0x002fe20000400000 */
[----:B------:R-:W-:-:S03]  /*4320*/  FSETP.GEU.AND P5, PT, R54, -126, PT ;  /* 0xc2fc00003600780b */ /* 0x000fc60003fae000 */
[----:B------:R-:W-:Y:S01]  /*4330*/  @!P4 FMUL R52, R52, 0.5 ;  /* 0x3f0000003434c820 */ /* 0x000fe20000400000 */
[----:B--2---:R-:W-:Y:S01]  /*4340*/  @!P6 FMUL R47, R47, R47 ;  /* 0x0000002f2f2fe220 */ /* 0x004fe20000400000 */
[----:B------:R-:W-:-:S04]  /*4350*/  FSETP.GEU.AND P6, PT, R55, -126, PT ;  /* 0xc2fc00003700780b */ /* 0x000fc80003fce000 */
[----:B------:R-:W1:Y:S01]  /*4360*/  MUFU.EX2 R52, R52 ;  /* 0x0000003400347308 */ /* 0x000e620000000800 */
[----:B------:R-:W-:Y:S02]  /*4370*/  WARPGROUP.DEPBAR.LE gsb0, 0x0 ;  /* 0x00008000000079c5 */ /* 0x000fe40000010000 */
[C---:B------:R-:W-:Y:S01]  /*4380*/  IADD3 R24, R20.reuse, 0x20, RZ ;  /* 0x0000002014187810 */ /* 0x040fe20007ffe0ff */
[----:B------:R-:W-:Y:S01]  /*4390*/  VIADD R26, R20, 0xa0 ;  /* 0x000000a0141a7836 */ /* 0x000fe20000000000 */
[----:B------:R-:W-:Y:S01]  /*43a0*/  MOV R25, 0xc0000010 ;  /* 0xc000001000197802 */ /* 0x000fe20000000f00 */
[----:B------:R-:W-:Y:S01]  /*43b0*/  @!P5 FMUL R54, R54, 0.5 ;  /* 0x3f0000003636d820 */ /* 0x000fe20000400000 */
[----:B------:R-:W-:Y:S01]  /*43c0*/  R2UR UR6, R24 ;  /* 0x00000000180672ca */ /* 0x000fe200000e0000 */
[----:B------:R-:W-:Y:S01]  /*43d0*/  VIADD R24, R20, 0x120 ;  /* 0x0000012014187836 */ /* 0x000fe20000000000 */
[----:B------:R-:W-:Y:S01]  /*43e0*/  R2UR UR7, R25 ;  /* 0x00000000190772ca */ /* 0x000fe200000e0000 */
[----:B------:R-:W-:Y:S01]  /*43f0*/  IMAD.MOV.U32 R25, RZ, RZ, -0x3ffffff0 ;  /* 0xc0000010ff197424 */ /* 0x000fe200078e00ff */
[----:B------:R-:W-:Y:S01]  /*4400*/  MOV R27, 0xc0000010 ;  /* 0xc0000010001b7802 */ /* 0x000fe20000000f00 */
[----:B------:R-:W-:Y:S01]  /*4410*/  @!P6 FMUL R55, R55, 0.5 ;  /* 0x3f0000003737e820 */ /* 0x000fe20000400000 */
[----:B------:R-:W-:Y:S01]  /*4420*/  R2UR UR10, R26 ;  /* 0x000000001a0a72ca */ /* 0x000fe200000e0000 */
[----:B------:R-:W2:Y:S01]  /*4430*/  MUFU.EX2 R54, R54 ;  /* 0x0000003600367308 */ /* 0x000ea20000000800 */
[----:B------:R-:W-:-:S02]  /*4440*/  R2UR UR11, R27 ;  /* 0x000000001b0b72ca */ /* 0x000fc400000e0000 */
[----:B------:R-:W-:Y:S01]  /*4450*/  R2UR UR18, R24 ;  /* 0x00000000181272ca */ /* 0x000fe200000e0000 */
[----:B-1----:R-:W-:Y:S01]  /*4460*/  @!P4 FMUL R52, R52, R52 ;  /* 0x000000343434c220 */ /* 0x002fe20000400000 */
[----:B------:R-:W-:Y:S02]  /*4470*/  R2UR UR19, R25 ;  /* 0x00000000191372ca */ /* 0x000fe400000e0000 */
[----:B------:R-:W-:Y:S01]  /*4480*/  F2FP.BF16.F32.PACK_AB R24, R34, R33 ;  /* 0x000000212218723e */ /* 0x000fe200000010ff */
[----:B------:R-:W1:Y:S01]  /*4490*/  MUFU.EX2 R55, R55 ;  /* 0x0000003700377308 */ /* 0x000e620000000800 */
[----:B------:R-:W-:Y:S01]  /*44a0*/  F2FP.BF16.F32.PACK_AB R25, R32, R85 ;  /* 0x000000552019723e */ /* 0x000fe200000010ff */
[----:B------:R-:W-:Y:S01]  /*44b0*/  FADD R33, R82, R33 ;  /* 0x0000002152217221 */ /* 0x000fe20000000000 */
[----:B------:R-:W-:Y:S01]  /*44c0*/  F2FP.BF16.F32.PACK_AB R26, R36, R35 ;  /* 0x00000023241a723e */ /* 0x000fe200000010ff */
[----:B------:R-:W-:Y:S01]  /*44d0*/  FADD R85, R30, R85 ;  /* 0x000000551e557221 */ /* 0x000fe20000000000 */
[----:B------:R-:W-:Y:S01]  /*44e0*/  F2FP.BF16.F32.PACK_AB R27, R38, R37 ;  /* 0x00000025261b723e */ /* 0x000fe200000010ff */
[----:B------:R-:W-:-:S02]  /*44f0*/  FADD R34, R33, R34 ;  /* 0x0000002221227221 */ /* 0x000fc40000000000 */
[----:B------:R-:W-:Y:S01]  /*4500*/  FADD R32, R85, R32 ;  /* 0x0000002055207221 */ /* 0x000fe20000000000 */
[----:B------:R-:W-:Y:S01]  /*4510*/  WARPGROUP.ARRIVE ;  /* 0x00000000000079c5 */ /* 0x000fe20000000000 */
[----:B--2---:R-:W-:Y:S01]  /*4520*/  @!P5 FMUL R54, R54, R54 ;  /* 0x000000363636d220 */ /* 0x004fe20000400000 */
[----:B------:R-:W-:Y:S01]  /*4530*/  FADD R35, R34, R35 ;  /* 0x0000002322237221 */ /* 0x000fe20000000000 */
[----:B------:R-:W-:-:S03]  /*4540*/  FADD R37, R32, R37 ;  /* 0x0000002520257221 */ /* 0x000fc60000000000 */
[----:B------:R-:W-:Y:S01]  /*4550*/  HGMMA.64x16x16.F32.BF16 R72, R24, gdesc[UR4].tnspB, R72, gsb0 ;  /* 0x4020000418487df0 */ /* 0x000fe20008001848 */
[----:B------:R-:W-:Y:S01]  /*4560*/  R2UR UR6, R48 ;  /* 0x00000000300672ca */ /* 0x000fe200000e0000 */
[----:B-1----:R-:W-:Y:S01]  /*4570*/  @!P6 FMUL R55, R55, R55 ;  /* 0x000000373737e220 */ /* 0x002fe20000400000 */
[----:B------:R-:W-:Y:S01]  /*4580*/  R2UR UR7, R49 ;  /* 0x00000000310772ca */ /* 0x000fe200000e0000 */
[----:B------:R-:W1:Y:S01]  /*4590*/  MUFU.EX2 R48, R86 ;  /* 0x0000005600307308 */ /* 0x000e620000000800 */
[----:B------:R-:W-:Y:S01]  /*45a0*/  FADD R36, R35, R36 ;  /* 0x0000002423247221 */ /* 0x000fe20000000000 */
[----:B------:R-:W-:-:S06]  /*45b0*/  FADD R38, R37, R38 ;  /* 0x0000002625267221 */ /* 0x000fcc0000000000 */
[----:B------:R-:W2:Y:S01]  /*45c0*/  MUFU.EX2 R49, R51 ;  /* 0x0000003300317308 */ /* 0x000ea20000000800 */
[----:B-1----:R-:W-:Y:S01]  /*45d0*/  @!P2 FMUL R48, R48, R48 ;  /* 0x000000303030a220 */ /* 0x002fe20000400000 */
[----:B------:R-:W-:Y:S01]  /*45e0*/  ISETP.NE.AND P2, PT, R10, 0x4, PT ;  /* 0x000000040a00780c */ /* 0x000fe20003f45270 */
[----:B--2---:R-:W-:Y:S01]  /*45f0*/  @!P3 FMUL R49, R49, R49 ;  /* 0x000000313131b220 */ /* 0x004fe20000400000 */
[----:B------:R-:W-:Y:S02]  /*4600*/  WARPGROUP.DEPBAR.LE gsb0, 0x0 ;  /* 0x00008000000079c5 */ /* 0x000fe40000010000 */
[----:B------:R-:W-:-:S06]  /*4610*/  WARPGROUP.ARRIVE ;  /* 0x00000000000079c5 */ /* 0x000fcc0000000000 */
[----:B------:R-:W-:Y:S03]  /*4620*/  HGMMA.64x16x16.F32.BF16 R64, R24, gdesc[UR8].tnspB, R64, gsb0 ;  /* 0x4020000818407df0 */ /* 0x000fe60008001840 */
[----:B------:R-:W-:Y:S02]  /*4630*/  WARPGROUP.DEPBAR.LE gsb0, 0x0 ;  /* 0x00008000000079c5 */ /* 0x000fe40000010000 */
[----:B------:R-:W-:-:S06]  /*4640*/  WARPGROUP.ARRIVE ;  /* 0x00000000000079c5 */ /* 0x000fcc0000000000 */
[----:B------:R-:W-:Y:S03]  /*4650*/  HGMMA.64x16x16.F32.BF16 R56, R24, gdesc[UR16].tnspB, R56, gsb0 ;  /* 0x4020001018387df0 */ /* 0x000fe60008001838 */
[----:B------:R-:W-:Y:S02]  /*4660*/  WARPGROUP.DEPBAR.LE gsb0, 0x0 ;  /* 0x00008000000079c5 */ /* 0x000fe40000010000 */
[C---:B------:R-:W-:Y:S01]  /*4670*/  VIADD R26, R20.reuse, 0xc0 ;  /* 0x000000c0141a7836 */ /* 0x040fe20000000000 */
[----:B------:R-:W-:Y:S01]  /*4680*/  IADD3 R24, R20, 0x140, RZ ;  /* 0x0000014014187810 */ /* 0x000fe20007ffe0ff */
[----:B------:R-:W-:Y:S01]  /*4690*/  IMAD.MOV.U32 R25, RZ, RZ, -0x3ffffff0 ;  /* 0xc0000010ff197424 */ /* 0x000fe200078e00ff */
[----:B------:R-:W-:Y:S02]  /*46a0*/  MOV R27, 0xc0000010 ;  /* 0xc0000010001b7802 */ /* 0x000fe40000000f00 */
[----:B------:R-:W-:-:S02]  /*46b0*/  R2UR UR10, R26 ;  /* 0x000000001a0a72ca */ /* 0x000fc400000e0000 */
[----:B------:R-:W-:Y:S02]  /*46c0*/  R2UR UR11, R27 ;  /* 0x000000001b0b72ca */ /* 0x000fe400000e0000 */
[----:B------:R-:W-:Y:S02]  /*46d0*/  R2UR UR18, R24 ;  /* 0x00000000181272ca */ /* 0x000fe400000e0000 */
[----:B------:R-:W-:Y:S02]  /*46e0*/  R2UR UR19, R25 ;  /* 0x00000000191372ca */ /* 0x000fe400000e0000 */
[----:B------:R-:W-:Y:S01]  /*46f0*/  F2FP.BF16.F32.PACK_AB R24, R40, R21 ;  /* 0x000000152818723e */ /* 0x000fe200000010ff */
[----:B------:R-:W-:Y:S01]  /*4700*/  FADD R21, R36, R21 ;  /* 0x0000001524157221 */ /* 0x000fe20000000000 */
        /* <DEDUP_REMOVED lines=8> */
[----:B------:R-:W-:Y:S02]  /*4790*/  FADD R43, R42, R43 ;  /* 0x0000002b2a2b7221 */ /* 0x000fe40000000000 */
[----:B------:R-:W-:Y:S02]  /*47a0*/  FADD R44, R41, R44 ;  /* 0x0000002c292c7221 */ /* 0x000fe40000000000 */
[----:B------:R-:W-:Y:S01]  /*47b0*/  FADD R46, R43, R46 ;  /* 0x0000002e2b2e7221 */ /* 0x000fe20000000000 */
[----:B------:R-:W-:Y:S01]  /*47c0*/  HGMMA.64x16x16.F32.BF16 R72, R24, gdesc[UR4].tnspB, R72, gsb0 ;  /* 0x4020000418487df0 */ /* 0x000fe20008001848 */
[----:B------:R-:W-:Y:S02]  /*47d0*/  R2UR UR6, R18 ;  /* 0x00000000120672ca */ /* 0x000fe400000e0000 */
[----:B------:R-:W-:-:S02]  /*47e0*/  R2UR UR7, R19 ;  /* 0x00000000130772ca */ /* 0x000fc400000e0000 */
[----:B------:R-:W-:-:S05]  /*47f0*/  SEL R18, R10, RZ, P2 ;  /* 0x000000ff0a127207 */ /* 0x000fca0001000000 */
[----:B------:R-:W-:-:S05]  /*4800*/  IMAD R10, R18, 0x8, R11 ;  /* 0x00000008120a7824 */ /* 0x000fca00078e020b */
[----:B------:R-:W-:Y:S01]  /*4810*/  PRMT R10, RZ, 0x654, R10 ;  /* 0x00000654ff0a7816 */ /* 0x000fe2000000000a */
[----:B------:R-:W-:Y:S02]  /*4820*/  WARPGROUP.DEPBAR.LE gsb0, 0x0 ;  /* 0x00008000000079c5 */ /* 0x000fe40000010000 */
[----:B------:R-:W-:-:S06]  /*4830*/  WARPGROUP.ARRIVE ;  /* 0x00000000000079c5 */ /* 0x000fcc0000000000 */
[----:B------:R-:W-:Y:S01]  /*4840*/  HGMMA.64x16x16.F32.BF16 R64, R24, gdesc[UR8].tnspB, R64, gsb0 ;  /* 0x4020000818407df0 */ /* 0x000fe20008001840 */
[----:B------:R-:W-:Y:S02]  /*4850*/  R2UR UR10, R22 ;  /* 0x00000000160a72ca */ /* 0x000fe400000e0000 */
[----:B------:R-:W-:Y:S01]  /*4860*/  R2UR UR11, R23 ;  /* 0x00000000170b72ca */ /* 0x000fe200000e0000 */
[----:B------:R-:W-:Y:S02]  /*4870*/  WARPGROUP.DEPBAR.LE gsb0, 0x0 ;  /* 0x00008000000079c5 */ /* 0x000fe40000010000 */
[----:B------:R-:W-:-:S06]  /*4880*/  WARPGROUP.ARRIVE ;  /* 0x00000000000079c5 */ /* 0x000fcc0000000000 */
[----:B------:R-:W-:Y:S03]  /*4890*/  HGMMA.64x16x16.F32.BF16 R56, R24, gdesc[UR16].tnspB, R56, gsb0 ;  /* 0x4020001018387df0 */ /* 0x000fe60008001838 */
[----:B------:R-:W-:Y:S02]  /*48a0*/  WARPGROUP.DEPBAR.LE gsb0, 0x0 ;  /* 0x00008000000079c5 */ /* 0x000fe40000010000 */
[----:B------:R-:W-:Y:S01]  /*48b0*/  IMAD.MOV.U32 R25, RZ, RZ, -0x3ffffff0 ;  /* 0xc0000010ff197424 */ /* 0x000fe200078e00ff */
[----:B------:R-:W-:Y:S02]  /*48c0*/  IADD3 R24, R20, 0x160, RZ ;  /* 0x0000016014187810 */ /* 0x000fe40007ffe0ff */
[----:B------:R-:W-:Y:S02]  /*48d0*/  F2FP.BF16.F32.PACK_AB R26, R52, R49 ;  /* 0x00000031341a723e */ /* 0x000fe400000010ff */
[----:B------:R-:W-:-:S02]  /*48e0*/  R2UR UR18, R24 ;  /* 0x00000000181272ca */ /* 0x000fc400000e0000 */
[----:B------:R-:W-:Y:S02]  /*48f0*/  R2UR UR19, R25 ;  /* 0x00000000191372ca */ /* 0x000fe400000e0000 */
[----:B------:R-:W-:Y:S01]  /*4900*/  F2FP.BF16.F32.PACK_AB R24, R50, R45 ;  /* 0x0000002d3218723e */ /* 0x000fe200000010ff */
[----:B------:R-:W-:Y:S01]  /*4910*/  FADD R45, R44, R45 ;  /* 0x0000002d2c2d7221 */ /* 0x000fe20000000000 */
[----:B------:R-:W-:Y:S01]  /*4920*/  F2FP.BF16.F32.PACK_AB R25, R48, R47 ;  /* 0x0000002f3019723e */ /* 0x000fe200000010ff */
[----:B------:R-:W-:Y:S01]  /*4930*/  FADD R47, R46, R47 ;  /* 0x0000002f2e2f7221 */ /* 0x000fe20000000000 */
[----:B------:R-:W-:Y:S01]  /*4940*/  F2FP.BF16.F32.PACK_AB R27, R55, R54 ;  /* 0x00000036371b723e */ /* 0x000fe200000010ff */
[----:B------:R-:W-:Y:S02]  /*4950*/  FADD R50, R45, R50 ;  /* 0x000000322d327221 */ /* 0x000fe40000000000 */
[----:B------:R-:W-:Y:S01]  /*4960*/  FADD R47, R47, R48 ;  /* 0x000000302f2f7221 */ /* 0x000fe20000000000 */
[----:B------:R-:W-:Y:S01]  /*4970*/  WARPGROUP.ARRIVE ;  /* 0x00000000000079c5 */ /* 0x000fe20000000000 */
[----:B------:R-:W-:-:S02]  /*4980*/  FADD R17, R50, R49 ;  /* 0x0000003132117221 */ /* 0x000fc40000000000 */
[----:B------:R-:W-:Y:S02]  /*4990*/  FADD R14, R47, R54 ;  /* 0x000000362f0e7221 */ /* 0x000fe40000000000 */
[----:B------:R-:W-:Y:S01]  /*49a0*/  FADD R17, R17, R52 ;  /* 0x0000003411117221 */ /* 0x000fe20000000000 */
[----:B------:R-:W-:Y:S01]  /*49b0*/  HGMMA.64x16x16.F32.BF16 R72, R24, gdesc[UR4].tnspB, R72, gsb0 ;  /* 0x4020000418487df0 */ /* 0x000fe20008001848 */
[----:B------:R-:W-:Y:S02]  /*49c0*/  FADD R14, R14, R55 ;  /* 0x000000370e0e7221 */ /* 0x000fe40000000000 */
        /* <DEDUP_REMOVED lines=8> */
[----:B------:R-:W-:Y:S05]  /*4a50*/  @P1 BRA `(.L_x_32) ;  /* 0x0000000000d01947 */ /* 0x000fea0003800000 */
[----:B------:R-:W-:Y:S01]  /*4a60*/  ISETP.LT.OR P1, PT, R5, 0x1, !P0 ;  /* 0x000000010500780c */ /* 0x000fe20004721670 */
[----:B------:R-:W-:-:S12]  /*4a70*/  BSSY B0, `(.L_x_33) ;  /* 0x0000031000007945 */ /* 0x000fd80003800000 */
[----:B------:R-:W-:Y:S05]  /*4a80*/  @P1 BRA `(.L_x_34) ;  /* 0x0000000000bc1947 */ /* 0x000fea0003800000 */
[----:B-1----:R-:W-:Y:S02]  /*4a90*/  LEA R10, R3, R2, 0x3 ;  /* 0x00000002030a7211 */ /* 0x002fe400078e18ff */
[----:B------:R-:W-:Y:S02]  /*4aa0*/  SHF.L.U32 R19, R0, 0x1f, RZ ;  /* 0x0000001f00137819 */ /* 0x000fe400000006ff */
[----:B------:R-:W-:Y:S02]  /*4ab0*/  ISETP.NE.AND P2, PT, R16, RZ, PT ;  /* 0x000000ff1000720c */ /* 0x000fe40003f45270 */
[----:B------:R-:W1:Y:S02]  /*4ac0*/  SYNCS.PHASECHK.TRANS64.TRYWAIT P1, [R10+URZ+0x7820], R19 ;  /* 0x007820130a0075a7 */ /* 0x000e64000802017f */
[----:B-1----:R-:W-:Y:S09]  /*4ad0*/  @!P1 BRA `(.L_x_35) ;  /* 0x0000001800749947 */ /* 0x002ff20003800000 */
.L_x_72:
[----:B------:R-:W-:Y:S05]  /*4ae0*/  @P2 BRA `(.L_x_36) ;  /* 0x0000000000142947 */ /* 0x000fea0003800000 */
[----:B------:R-:W-:Y:S01]  /*4af0*/  ISETP.NE.AND P1, PT, R12, RZ, PT ;  /* 0x000000ff0c00720c */ /* 0x000fe20003f25270 */
[----:B-1----:R-:W-:-:S04]  /*4b00*/  IMAD.MOV.U32 R19, RZ, RZ, 0x1800 ;  /* 0x00001800ff137424 */ /* 0x002fc800078e00ff */
[----:B------:R2:W-:Y:S08]  /*4b10*/  SYNCS.ARRIVE.TRANS64 RZ, [R10+URZ+0x7800], R19 ;  /* 0x007800130aff79a7 */ /* 0x0005f0000800003f */
[----:B------:R-:W-:Y:S05]  /*4b20*/  @!P1 BRA `(.L_x_36) ;  /* 0x0000000000049947 */ /* 0x000fea0003800000 */
[----:B------:R-:W-:Y:S01]  /*4b30*/  BPT.TRAP 0x1 ;  /* 0x000000040000795c */ /* 0x000fe20000300000 */
.L_x_36:
[----:B-12---:R-:W-:Y:S01]  /*4b40*/  IMAD R19, R3, 0x1800, R2 ;  /* 0x0000180003137824 */ /* 0x006fe200078e0202 */
[----:B------:R-:W-:Y:S01]  /*4b50*/  R2UR UR25, R10 ;  /* 0x000000000a1972ca */ /* 0x000fe200000e0000 */
[----:B------:R-:W-:Y:S01]  /*4b60*/  UIADD3 UR6, UP0, UR38, 0x2f0, URZ ;  /* 0x000002f026067890 */ /* 0x000fe2000ff1e03f */
[C---:B------:R-:W-:Y:S01]  /*4b70*/  R2UR UR27, R6.reuse ;  /* 0x00000000061b72ca */ /* 0x040fe200000e0000 */
[----:B------:R-:W-:Y:S01]  /*4b80*/  UMOV UR30, 0x0 ;  /* 0x00000000001e7882 */ /* 0x000fe20000000000 */
[----:B------:R-:W-:Y:S01]  /*4b90*/  R2UR UR8, R19 ;  /* 0x00000000130872ca */ /* 0x000fe200000e0000 */
[----:B------:R-:W-:Y:S01]  /*4ba0*/  UIADD3.X UR7, URZ, UR39, URZ, UP0, !UPT ;  /* 0x000000273f077290 */ /* 0x000fe200087fe43f */
[----:B------:R-:W-:Y:S01]  /*4bb0*/  IADD3 R3, R3, 0x1, RZ ;  /* 0x0000000103037810 */ /* 0x000fe20007ffe0ff */
[----:B------:R-:W-:Y:S01]  /*4bc0*/  UMOV UR31, 0x10000000 ;  /* 0x10000000001f7882 */ /* 0x000fe20000000000 */
[----:B------:R-:W-:Y:S01]  /*4bd0*/  UMOV UR26, URZ ;  /* 0x0000003f001a7c82 */ /* 0x000fe20008000000 */
[----:B------:R-:W-:Y:S01]  /*4be0*/  UMOV UR28, UR36 ;  /* 0x00000024001c7c82 */ /* 0x000fe20008000000 */
[----:B------:R-:W-:Y:S01]  /*4bf0*/  UMOV UR29, UR37 ;  /* 0x00000025001d7c82 */ /* 0x000fe20008000000 */
[----:B------:R-:W-:Y:S01]  /*4c00*/  UMOV UR18, 0x10 ;  /* 0x0000001000127882 */ /* 0x000fe20000000000 */
[----:B------:R-:W-:Y:S01]  /*4c10*/  UMOV UR20, UR36 ;  /* 0x0000002400147c82 */ /* 0x000fe20008000000 */
[----:B------:R-:W-:Y:S01]  /*4c20*/  UIADD3 UR25, UR25, 0x7800, URZ ;  /* 0x0000780019197890 */ /* 0x000fe2000fffe03f */
[C---:B------:R-:W-:Y:S01]  /*4c30*/  ISETP.NE.AND P1, PT, R3.reuse, 0x4, PT ;  /* 0x000000040300780c */ /* 0x040fe20003f25270 */
[----:B------:R-:W-:Y:S01]  /*4c40*/  USHF.L.U32 UR27, UR27, 0x6, URZ ;  /* 0x000000061b1b7899 */ /* 0x000fe2000800063f */
[----:B------:R-:W-:Y:S01]  /*4c50*/  VIADD R6, R6, 0x1 ;  /* 0x0000000106067836 */ /* 0x000fe20000000000 */
        /* <DEDUP_REMOVED lines=9> */
[----:B------:R-:W-:Y:S01]  /*4cf0*/  UMOV UR10, 0x20 ;  /* 0x00000020000a7882 */ /* 0x000fe20000000000 */
[----:B------:R-:W-:Y:S01]  /*4d00*/  UMOV UR12, UR36 ;  /* 0x00000024000c7c82 */ /* 0x000fe20008000000 */
[----:B------:R-:W-:Y:S01]  /*4d10*/  UMOV UR13, UR37 ;  /* 0x00000025000d7c82 */ /* 0x000fe20008000000 */
[----:B------:R-:W-:Y:S01]  /*4d20*/  UMOV UR9, UR25 ;  /* 0x0000001900097c82 */ /* 0x000fe20008000000 */
[----:B------:R2:W-:Y:S01]  /*4d30*/  UTMALDG.4D [UR24], [UR6], desc[UR30] ;  /* 0x00001e18060075b4 */ /* 0x0005e20008019000 */
[----:B------:R-:W-:Y:S01]  /*4d40*/  UMOV UR11, UR27 ;  /* 0x0000001b000b7c82 */ /* 0x000fe20008000000 */
[----:B------:R2:W-:Y:S01]  /*4d50*/  UTMALDG.4D [UR16], [UR6], desc[UR30] ;  /* 0x00001e10060075b4 */ /* 0x0005e20008019000 */
[----:B------:R2:W-:Y:S02]  /*4d60*/  UTMALDG.4D [UR8], [UR6], desc[UR30] ;  /* 0x00001e08060075b4 */ /* 0x0005e40008019000 */
[----:B--2---:R-:W-:Y:S01]  /*4d70*/  NOP ;  /* 0x0000000000007918 */ /* 0x004fe20000000000 */
.L_x_34:
[----:B------:R-:W-:Y:S05]  /*4d80*/  BSYNC B0 ;  /* 0x0000000000007941 */ /* 0x000fea0003800000 */
.L_x_33:
[----:B------:R-:W-:-:S07]  /*4d90*/  IADD3 R5, R5, -0x1, RZ ;  /* 0xffffffff05057810 */ /* 0x000fce0007ffe0ff */
.L_x_32:
[----:B------:R-:W-:Y:S01]  /*4da0*/  ISETP.GT.AND P3, PT, R13, 0x2, PT ;  /* 0x000000020d00780c */ /* 0x000fe20003f64270 */
[----:B------:R-:W-:Y:S01]  /*4db0*/  VIADD R15, R15, 0x1 ;  /* 0x000000010f0f7836 */ /* 0x000fe20000000000 */
[----:B-1----:R-:W-:Y:S01]  /*4dc0*/  IADD3 R10, R18, 0x1, RZ ;  /* 0x00000001120a7810 */ /* 0x002fe20007ffe0ff */
[----:B------:R-:W-:Y:S01]  /*4dd0*/  VIADD R13, R13, 0xffffffff ;  /* 0xffffffff0d0d7836 */ /* 0x000fe20000000000 */
[----:B------:R-:W-:Y:S01]  /*4de0*/  MOV R23, R4 ;  /* 0x0000000400177202 */ /* 0x000fe20000000f00 */
[----:B------:R-:W-:Y:S01]  /*4df0*/  IMAD.MOV.U32 R21, RZ, RZ, R9 ;  /* 0x000000ffff157224 */ /* 0x000fe200078e0009 */
[----:B------:R-:W-:Y:S02]  /*4e00*/  ISETP.NE.AND P1, PT, R15, 0x4, PT ;  /* 0x000000040f00780c */ /* 0x000fe40003f25270 */
[----:B------:R-:W-:Y:S02]  /*4e10*/  ISETP.NE.AND P2, PT, R10, 0x4, PT ;  /* 0x000000040a00780c */ /* 0x000fe40003f45270 */
[----:B------:R-:W-:-:S02]  /*4e20*/  SEL R19, RZ, 0x1, P1 ;  /* 0x00000001ff137807 */ /* 0x000fc40000800000 */
[----:B------:R-:W-:Y:S02]  /*4e30*/  SEL R15, R15, RZ, P1 ;  /* 0x000000ff0f0f7207 */ /* 0x000fe40000800000 */
[----:B------:R-:W-:Y:S02]  /*4e40*/  LOP3.LUT R8, R8, R19, RZ, 0x3c, !PT ;  /* 0x0000001308087212 */ /* 0x000fe400078e3cff */
[----:B------:R-:W-:Y:S01]  /*4e50*/  SEL R10, R10, RZ, P2 ;  /* 0x000000ff0a0a7207 */ /* 0x000fe20001000000 */
[----:B------:R-:W-:Y:S06]  /*4e60*/  @P3 BRA `(.L_x_37) ;  /* 0xffffffdc00903947 */ /* 0x000fec000383ffff */
.L_x_24:
[----:B------:R-:W-:Y:S05]  /*4e70*/  WARPSYNC.ALL ;  /* 0x0000000000007948 */ /* 0x000fea0003800000 */
[----:B------:R-:W2:Y:S01]  /*4e80*/  SHFL.BFLY PT, R0, R17, 0x1, 0x1f ;  /* 0x0c201f0011007f89 */ /* 0x000ea200000e0000 */
[----:B------:R-:W-:Y:S01]  /*4e90*/  BSSY B0, `(.L_x_38) ;  /* 0x0000023000007945 */ /* 0x000fe20003800000 */
[----:B------:R-:W-:Y:S01]  /*4ea0*/  IMAD.MOV.U32 R8, RZ, RZ, 0x3f800000 ;  /* 0x3f800000ff087424 */ /* 0x000fe200078e00ff */
[----:B------:R-:W-:Y:S01]  /*4eb0*/  MOV R10, 0x3f800000 ;  /* 0x3f800000000a7802 */ /* 0x000fe20000000f00 */
[----:B------:R-:W3:Y:S01]  /*4ec0*/  SHFL.BFLY PT, R3, R14, 0x1, 0x1f ;  /* 0x0c201f000e037f89 */ /* 0x000ee200000e0000 */
[----:B------:R-:W-:-:S02]  /*4ed0*/  IMAD.MOV.U32 R6, RZ, RZ, 0x7f800000 ;  /* 0x7f800000ff067424 */ /* 0x000fc400078e00ff */
[----:B--2---:R-:W-:Y:S01]  /*4ee0*/  FADD R0, R0, R17 ;  /* 0x0000001100007221 */ /* 0x004fe20000000000 */
[----:B---3--:R-:W-:-:S04]  /*4ef0*/  FADD R15, R3, R14 ;  /* 0x0000000e030f7221 */ /* 0x008fc80000000000 */
[----:B------:R-:W2:Y:S04]  /*4f00*/  SHFL.BFLY PT, R5, R0, 0x2, 0x1f ;  /* 0x0c401f0000057f89 */ /* 0x000ea800000e0000 */
[----:B-1----:R-:W1:Y:S01]  /*4f10*/  SHFL.BFLY PT, R18, R15, 0x2, 0x1f ;  /* 0x0c401f000f127f89 */ /* 0x002e6200000e0000 */
[C---:B--2---:R-:W-:Y:S01]  /*4f20*/  FSETP.NE.AND P0, PT, R0.reuse, -R5, PT ;  /* 0x800000050000720b */ /* 0x044fe20003f05000 */
[----:B------:R-:W-:Y:S01]  /*4f30*/  FADD R3, R0, R5 ;  /* 0x0000000500037221 */ /* 0x000fe20000000000 */
[----:B------:R-:W-:Y:S01]  /*4f40*/  MOV R5, 0x7f800000 ;  /* 0x7f80000000057802 */ /* 0x000fe20000000f00 */
[----:B-1----:R-:W-:-:S10]  /*4f50*/  FADD R7, R15, R18 ;  /* 0x000000120f077221 */ /* 0x002fd40000000000 */
[----:B------:R-:W-:Y:S05]  /*4f60*/  @!P0 BRA `(.L_x_39) ;  /* 0x0000000000548947 */ /* 0x000fea0003800000 */
[----:B------:R-:W-:Y:S01]  /*4f70*/  IADD3 R0, R3, 0x1800000, RZ ;  /* 0x0180000003007810 */ /* 0x000fe20007ffe0ff */
[----:B------:R-:W-:Y:S03]  /*4f80*/  BSSY B1, `(.L_x_40) ;  /* 0x000000c000017945 */ /* 0x000fe60003800000 */
[----:B------:R-:W-:-:S04]  /*4f90*/  LOP3.LUT R0, R0, 0x7f800000, RZ, 0xc0, !PT ;  /* 0x7f80000000007812 */ /* 0x000fc800078ec0ff */
[----:B------:R-:W-:-:S13]  /*4fa0*/  ISETP.GT.U32.AND P0, PT, R0, 0x1ffffff, PT ;  /* 0x01ffffff0000780c */ /* 0x000fda0003f04070 */
[----:B------:R-:W-:Y:S05]  /*4fb0*/  @P0 BRA `(.L_x_41) ;  /* 0x0000000000100947 */ /* 0x000fea0003800000 */
[----:B------:R-:W-:-:S07]  /*4fc0*/  MOV R14, 0x4fe0 ;  /* 0x00004fe0000e7802 */ /* 0x000fce0000000f00 */
[----:B------:R-:W-:Y:S05]  /*4fd0*/  CALL.REL.NOINC `($__internal_0_$__cuda_sm20_rcp_rn_f32_slowpath) ;  /* 0x0000001400487944 */ /* 0x000fea0003c00000 */
[----:B------:R-:W-:Y:S01]  /*4fe0*/  IMAD.MOV.U32 R10, RZ, RZ, R0 ;  /* 0x000000ffff0a7224 */ /* 0x000fe200078e0000 */
[----:B------:R-:W-:Y:S06]  /*4ff0*/  BRA `(.L_x_42) ;  /* 0x0000000000107947 */ /* 0x000fec0003800000 */
.L_x_41:
[----:B------:R-:W1:Y:S02]  /*5000*/  MUFU.RCP R10, R3 ;  /* 0x00000003000a7308 */ /* 0x000e640000001000 */
[----:B-1----:R-:W-:-:S04]  /*5010*/  FFMA R0, R3, R10, -1 ;  /* 0xbf80000003007423 */ /* 0x002fc8000000000a */
[----:B------:R-:W-:-:S04]  /*5020*/  FADD.FTZ R11, -R0, -RZ ;  /* 0x800000ff000b7221 */ /* 0x000fc80000010100 */
[----:B------:R-:W-:-:S07]  /*5030*/  FFMA R10, R10, R11, R10 ;  /* 0x0000000b0a0a7223 */ /* 0x000fce000000000a */
.L_x_42:
[----:B------:R-:W-:Y:S05]  /*5040*/  BSYNC B1 ;  /* 0x0000000000017941 */ /* 0x000fea0003800000 */
.L_x_40:
[----:B------:R-:W-:Y:S01]  /*5050*/  FSETP.GEU.AND P0, PT, |R3|, 1.175494350822287508e-38, PT ;  /* 0x008000000300780b */ /* 0x000fe20003f0e200 */
[----:B------:R-:W-:-:S12]  /*5060*/  ULDC UR6, c[0x0][0x600] ;  /* 0x0001800000067ab9 */ /* 0x000fd80000000800 */
[----:B------:R-:W-:-:S04]  /*5070*/  @!P0 FMUL R3, R3, 16777216 ;  /* 0x4b80000003038820 */ /* 0x000fc80000400000 */
[----:B------:R-:W1:Y:S02]  /*5080*/  MUFU.LG2 R0, R3 ;  /* 0x0000000300007308 */ /* 0x000e640000000c00 */
[----:B-1----:R-:W-:-:S04]  /*5090*/  @!P0 FADD R0, R0, -24 ;  /* 0xc1c0000000008421 */ /* 0x002fc80000000000 */
[----:B------:R-:W-:-:S04]  /*50a0*/  FMUL R11, R0, 0.69314718246459960938 ;  /* 0x3f317218000b7820 */ /* 0x000fc80000400000 */
[----:B------:R-:W-:-:S07]  /*50b0*/  FFMA R6, R4, UR6, R11 ;  /* 0x0000000604067c23 */ /* 0x000fce000800000b */
.L_x_39:
[----:B------:R-:W-:Y:S05]  /*50c0*/  BSYNC B0 ;  /* 0x0000000000007941 */ /* 0x000fea0003800000 */
.L_x_38:
[----:B------:R-:W-:Y:S01]  /*50d0*/  FSETP.NE.AND P0, PT, R15, -R18, PT ;  /* 0x800000120f00720b */ /* 0x000fe20003f05000 */
[----:B------:R-:W-:Y:S01]  /*50e0*/  ULDC UR4, c[0x0][0x608] ;  /* 0x0001820000047ab9 */ /* 0x000fe20000000800 */
[----:B------:R-:W-:Y:S01]  /*50f0*/  BSSY B0, `(.L_x_43) ;  /* 0x0000025000007945 */ /* 0x000fe20003800000 */
[----:B------:R-:W-:-:S04]  /*5100*/  FMUL R10, R10, UR4 ;  /* 0x000000040a0a7c20 */ /* 0x000fc80008400000 */
[-C--:B------:R-:W-:Y:S01]  /*5110*/  FMUL R72, R72, R10.reuse ;  /* 0x0000000a48487220 */ /* 0x080fe20000400000 */
        /* <DEDUP_REMOVED lines=10> */
[----:B------:R-:W-:Y:S01]  /*51c0*/  FMUL R61, R61, R10 ;  /* 0x0000000a3d3d7220 */ /* 0x000fe20000400000 */
[----:B------:R-:W-:Y:S06]  /*51d0*/  @!P0 BRA `(.L_x_44) ;  /* 0x0000000000588947 */ /* 0x000fec0003800000 */
[----:B------:R-:W-:Y:S01]  /*51e0*/  IADD3 R0, R7, 0x1800000, RZ ;  /* 0x0180000007007810 */ /* 0x000fe20007ffe0ff */
[----:B------:R-:W-:Y:S03]  /*51f0*/  BSSY B1, `(.L_x_45) ;  /* 0x000000d000017945 */ /* 0x000fe60003800000 */
[----:B------:R-:W-:-:S04]  /*5200*/  LOP3.LUT R0, R0, 0x7f800000, RZ, 0xc0, !PT ;  /* 0x7f80000000007812 */ /* 0x000fc800078ec0ff */
[----:B------:R-:W-:-:S13]  /*5210*/  ISETP.GT.U32.AND P0, PT, R0, 0x1ffffff, PT ;  /* 0x01ffffff0000780c */ /* 0x000fda0003f04070 */
[----:B------:R-:W-:Y:S05]  /*5220*/  @P0 BRA `(.L_x_46) ;  /* 0x0000000000140947 */ /* 0x000fea0003800000 */
[----:B------:R-:W-:Y:S01]  /*5230*/  IMAD.MOV.U32 R3, RZ, RZ, R7 ;  /* 0x000000ffff037224 */ /* 0x000fe200078e0007 */
[----:B------:R-:W-:-:S07]  /*5240*/  MOV R14, 0x5260 ;  /* 0x00005260000e7802 */ /* 0x000fce0000000f00 */
[----:B------:R-:W-:Y:S05]  /*5250*/  CALL.REL.NOINC `($__internal_0_$__cuda_sm20_rcp_rn_f32_slowpath) ;  /* 0x0000001000a87944 */ /* 0x000fea0003c00000 */
[----:B------:R-:W-:Y:S01]  /*5260*/  MOV R8, R0 ;  /* 0x0000000000087202 */ /* 0x000fe20000000f00 */
[----:B------:R-:W-:Y:S06]  /*5270*/  BRA `(.L_x_47) ;  /* 0x0000000000107947 */ /* 0x000fec0003800000 */
.L_x_46:
[----:B------:R-:W1:Y:S02]  /*5280*/  MUFU.RCP R8, R7 ;  /* 0x0000000700087308 */ /* 0x000e640000001000 */
[----:B-1----:R-:W-:-:S04]  /*5290*/  FFMA R0, R7, R8, -1 ;  /* 0xbf80000007007423 */ /* 0x002fc80000000008 */
[----:B------:R-:W-:-:S04]  /*52a0*/  FADD.FTZ R3, -R0, -RZ ;  /* 0x800000ff00037221 */ /* 0x000fc80000010100 */
[----:B------:R-:W-:-:S07]  /*52b0*/  FFMA R8, R8, R3, R8 ;  /* 0x0000000308087223 */ /* 0x000fce0000000008 */
.L_x_47:
[----:B------:R-:W-:Y:S05]  /*52c0*/  BSYNC B1 ;  /* 0x0000000000017941 */ /* 0x000fea0003800000 */
.L_x_45:
[----:B------:R-:W-:Y:S01]  /*52d0*/  FSETP.GEU.AND P0, PT, |R7|, 1.175494350822287508e-38, PT ;  /* 0x008000000700780b */ /* 0x000fe20003f0e200 */
[----:B------:R-:W-:-:S12]  /*52e0*/  ULDC UR4, c[0x0][0x600] ;  /* 0x0001800000047ab9 */ /* 0x000fd80000000800 */
[----:B------:R-:W-:-:S04]  /*52f0*/  @!P0 FMUL R7, R7, 16777216 ;  /* 0x4b80000007078820 */ /* 0x000fc80000400000 */
[----:B------:R-:W1:Y:S02]  /*5300*/  MUFU.LG2 R0, R7 ;  /* 0x0000000700007308 */ /* 0x000e640000000c00 */
[----:B-1----:R-:W-:-:S04]  /*5310*/  @!P0 FADD R0, R0, -24 ;  /* 0xc1c0000000008421 */ /* 0x002fc80000000000 */
[----:B------:R-:W-:-:S04]  /*5320*/  FMUL R0, R0, 0.69314718246459960938 ;  /* 0x3f31721800007820 */ /* 0x000fc80000400000 */
[----:B------:R-:W-:-:S07]  /*5330*/  FFMA R5, R9, UR4, R0 ;  /* 0x0000000409057c23 */ /* 0x000fce0008000000 */
.L_x_44:
[----:B------:R-:W-:Y:S05]  /*5340*/  BSYNC B0 ;  /* 0x0000000000007941 */ /* 0x000fea0003800000 */
.L_x_43:
[----:B------:R-:W1:Y:S01]  /*5350*/  S2R R3, SR_TID.X ;  /* 0x0000000000037919 */ /* 0x000e620000002100 */
[----:B------:R-:W-:Y:S01]  /*5360*/  ULDC UR4, c[0x0][0x608] ;  /* 0x0001820000047ab9 */ /* 0x000fe20000000800 */
[----:B------:R-:W-:Y:S01]  /*5370*/  ULDC.64 UR8, c[0x0][0x208] ;  /* 0x0000820000087ab9 */ /* 0x000fe20000000a00 */
[----:B------:R-:W-:Y:S01]  /*5380*/  FMUL R0, R8, UR4 ;  /* 0x0000000408007c20 */ /* 0x000fe20008400000 */
[----:B------:R-:W-:Y:S01]  /*5390*/  BSSY B0, `(.L_x_48) ;  /* 0x0000019000007945 */ /* 0x000fe20003800000 */
[----:B------:R-:W-:Y:S02]  /*53a0*/  SHF.R.U32.HI R17, RZ, 0x5, R16 ;  /* 0x00000005ff117819 */ /* 0x000fe40000011610 */
[----:B-1----:R-:W-:-:S13]  /*53b0*/  LOP3.LUT P0, R18, R3, 0x3, RZ, 0xc0, !PT ;  /* 0x0000000303127812 */ /* 0x002fda000780c0ff */
[----:B------:R-:W-:Y:S05]  /*53c0*/  @P0 BRA `(.L_x_49) ;  /* 0x0000000000540947 */ /* 0x000fea0003800000 */
[----:B------:R-:W1:Y:S01]  /*53d0*/  S2UR UR4, SR_CTAID.X ;  /* 0x00000000000479c3 */ /* 0x000e620000002500 */
[----:B------:R-:W-:Y:S01]  /*53e0*/  SHF.R.U32.HI R3, RZ, 0x2, R3 ;  /* 0x00000002ff037819 */ /* 0x000fe20000011603 */
[----:B------:R-:W-:-:S03]  /*53f0*/  IMAD.SHL.U32 R4, R17, 0x10, RZ ;  /* 0x0000001011047824 */ /* 0x000fc600078e00ff */
[----:B------:R-:W-:-:S04]  /*5400*/  LOP3.LUT R3, R3, 0x7, RZ, 0xc0, !PT ;  /* 0x0000000703037812 */ /* 0x000fc800078ec0ff */
[----:B------:R-:W-:Y:S01]  /*5410*/  LOP3.LUT R3, R4, 0xfffffff0, R3, 0xe2, !PT ;  /* 0xfffffff004037812 */ /* 0x000fe200078ee203 */
[----:B-1----:R-:W-:-:S03]  /*5420*/  USHF.L.U32 UR6, UR4, 0x6, URZ ;  /* 0x0000000604067899 */ /* 0x002fc6000800063f */
[----:B------:R-:W-:Y:S02]  /*5430*/  ULDC.64 UR4, c[0x0][0x688] ;  /* 0x0001a20000047ab9 */ /* 0x000fe40000000a00 */
[----:B------:R-:W-:Y:S02]  /*5440*/  UIMAD UR4, UR36, UR4, UR6 ;  /* 0x00000004240472a4 */ /* 0x000fe4000f8e0206 */
[----:B------:R-:W-:Y:S02]  /*5450*/  IADD3 R4, R3, UR6, RZ ;  /* 0x0000000603047c10 */ /* 0x000fe4000fffe0ff */
[----:B------:R-:W-:-:S03]  /*5460*/  UIMAD UR4, UR37, UR5, UR4 ;  /* 0x00000005250472a4 */ /* 0x000fc6000f8e0204 */
[C---:B------:R-:W-:Y:S01]  /*5470*/  VIADD R7, R4.reuse, 0x8 ;  /* 0x0000000804077836 */ /* 0x040fe20000000000 */
[----:B------:R-:W-:Y:S02]  /*5480*/  ULDC UR5, c[0x0][0x288] ;  /* 0x0000a20000057ab9 */ /* 0x000fe40000000800 */
[----:B------:R-:W-:Y:S02]  /*5490*/  ISETP.GE.U32.AND P0, PT, R4, UR5, PT ;  /* 0x0000000504007c0c */ /* 0x000fe4000bf06070 */
[----:B------:R-:W-:Y:S02]  /*54a0*/  IADD3 R3, P2, R3, UR4, RZ ;  /* 0x0000000403037c10 */ /* 0x000fe4000ff5e0ff */
[----:B------:R-:W-:Y:S01]  /*54b0*/  ISETP.GE.U32.AND P1, PT, R7, UR5, PT ;  /* 0x0000000507007c0c */ /* 0x000fe2000bf26070 */
[----:B------:R-:W-:Y:S01]  /*54c0*/  ULDC.64 UR4, c[0x0][0x680] ;  /* 0x0001a00000047ab9 */ /* 0x000fe20000000a00 */
[----:B------:R-:W-:Y:S02]  /*54d0*/  IADD3.X R4, RZ, RZ, RZ, P2, !PT ;  /* 0x000000ffff047210 */ /* 0x000fe400017fe4ff */
[----:B------:R-:W-:-:S04]  /*54e0*/  LEA R8, P2, R3, UR4, 0x2 ;  /* 0x0000000403087c11 */ /* 0x000fc8000f8410ff */
[----:B------:R-:W-:-:S05]  /*54f0*/  LEA.HI.X R9, R3, UR5, R4, 0x2, P2 ;  /* 0x0000000503097c11 */ /* 0x000fca00090f1404 */
[----:B------:R1:W-:Y:S04]  /*5500*/  @!P0 STG.E desc[UR8][R8.64], R6 ;  /* 0x0000000608008986 */ /* 0x0003e8000c101908 */
[----:B------:R1:W-:Y:S02]  /*5510*/  @!P1 STG.E desc[UR8][R8.64+0x20], R5 ;  /* 0x0000200508009986 */ /* 0x0003e4000c101908 */
.L_x_49:
[----:B------:R-:W-:Y:S05]  /*5520*/  BSYNC B0 ;  /* 0x0000000000007941 */ /* 0x000fea0003800000 */
.L_x_48:
[----:B------:R-:W-:Y:S01]  /*5530*/  ULDC.64 UR4, c[0x0][0x730] ;  /* 0x0001cc0000047ab9 */ /* 0x000fe20000000a00 */
[-C--:B------:R-:W-:Y:S01]  /*5540*/  FMUL R74, R74, R0.reuse ;  /* 0x000000004a4a7220 */ /* 0x080fe20000400000 */
[----:B------:R-:W-:Y:S01]  /*5550*/  ISETP.NE.U32.AND P0, PT, RZ, UR4, PT ;  /* 0x00000004ff007c0c */ /* 0x000fe2000bf05070 */
[-C--:B------:R-:W-:Y:S01]  /*5560*/  FMUL R22, R75, R0.reuse ;  /* 0x000000004b167220 */ /* 0x080fe20000400000 */
[-C--:B------:R-:W-:Y:S01]  /*5570*/  FMUL R78, R78, R0.reuse ;  /* 0x000000004e4e7220 */ /* 0x080fe20000400000 */
[-C--:B------:R-:W-:Y:S01]  /*5580*/  FMUL R24, R79, R0.reuse ;  /* 0x000000004f187220 */ /* 0x080fe20000400000 */
[----:B------:R-:W-:Y:S01]  /*5590*/  ISETP.NE.AND.EX P0, PT, RZ, UR5, PT, P0 ;  /* 0x00000005ff007c0c */ /* 0x000fe2000bf05300 */
[-C--:B------:R-:W-:Y:S01]  /*55a0*/  FMUL R66, R66, R0.reuse ;  /* 0x0000000042427220 */ /* 0x080fe20000400000 */
[-C--:B------:R-:W-:Y:S01]  /*55b0*/  FMUL R26, R67, R0.reuse ;  /* 0x00000000431a7220 */ /* 0x080fe20000400000 */
[-C--:B------:R-:W-:Y:S01]  /*55c0*/  FMUL R70, R70, R0.reuse ;  /* 0x0000000046467220 */ /* 0x080fe20000400000 */
[-C--:B------:R-:W-:Y:S01]  /*55d0*/  FMUL R28, R71, R0.reuse ;  /* 0x00000000471c7220 */ /* 0x080fe20000400000 */
[-C--:B------:R-:W-:Y:S01]  /*55e0*/  FMUL R58, R58, R0.reuse ;  /* 0x000000003a3a7220 */ /* 0x080fe20000400000 */
[-C--:B------:R-:W-:Y:S01]  /*55f0*/  FMUL R30, R59, R0.reuse ;  /* 0x000000003b1e7220 */ /* 0x080fe20000400000 */
[-C--:B------:R-:W-:Y:S01]  /*5600*/  FMUL R62, R62, R0.reuse ;  /* 0x000000003e3e7220 */ /* 0x080fe20000400000 */
[----:B------:R-:W-:-:S05]  /*5610*/  FMUL R32, R63, R0 ;  /* 0x000000003f207220 */ /* 0x000fca0000400000 */
[----:B------:R-:W-:Y:S05]  /*5620*/  @P0 BRA `(.L_x_50) ;  /* 0x0000000000200947 */ /* 0x000fea0003800000 */
[----:B------:R-:W-:Y:S02]  /*5630*/  ULDC.64 UR4, c[0x0][0x728] ;  /* 0x0001ca0000047ab9 */ /* 0x000fe40000000a00 */
[----:B------:R-:W-:-:S04]  /*5640*/  ISETP.NE.U32.AND P0, PT, RZ, UR4, PT ;  /* 0x00000004ff007c0c */ /* 0x000fc8000bf05070 */
[----:B------:R-:W-:-:S13]  /*5650*/  ISETP.NE.AND.EX P0, PT, RZ, UR5, PT, P0 ;  /* 0x00000005ff007c0c */ /* 0x000fda000bf05300 */
[----:B------:R-:W-:Y:S05]  /*5660*/  @!P0 BRA `(.L_x_51) ;  /* 0x00000000000c8947 */ /* 0x000fea0003800000 */
[----:B-1----:R-:W1:Y:S02]  /*5670*/  LDC.64 R4, c[0x0][0x728] ;  /* 0x0001ca00ff047b82 */ /* 0x002e640000000a00 */
[----:B-1----:R3:W5:Y:S01]  /*5680*/  LDG.E R4, desc[UR8][R4.64] ;  /* 0x0000000804047981 */ /* 0x002762000c1e1900 */
[----:B------:R-:W-:Y:S05]  /*5690*/  BRA `(.L_x_50) ;  /* 0x0000000000047947 */ /* 0x000fea0003800000 */
.L_x_51:
[----:B------:R-:W2:Y:S02]  /*56a0*/  LDC R4, c[0x0][0x720] ;  /* 0x0001c800ff047b82 */ /* 0x000ea40000000800 */
.L_x_50:
[----:B------:R-:W-:Y:S01]  /*56b0*/  MOV R0, RZ ;  /* 0x000000ff00007202 */ /* 0x000fe20000000f00 */
[----:B--2--5:R-:W-:-:S03]  /*56c0*/  IMAD.MOV.U32 R19, RZ, RZ, R4 ;  /* 0x000000ffff137224 */ /* 0x024fc600078e0004 */
[----:B------:R-:W-:-:S13]  /*56d0*/  LOP3.LUT P0, RZ, R0, 0x9f, RZ, 0xc0, !PT ;  /* 0x0000009f00ff7812 */ /* 0x000fda000780c0ff */
[----:B------:R-:W-:Y:S05]  /*56e0*/  @!P0 BRA `(.L_x_52) ;  /* 0x0000000000408947 */ /* 0x000fea0003800000 */
[----:B------:R-:W-:Y:S01]  /*56f0*/  MOV R0, 0x0 ;  /* 0x0000000000007802 */ /* 0x000fe20000000f00 */
[----:B------:R-:W-:Y:S01]  /*5700*/  ULDC.64 UR4, c[0x4][0x70] ;  /* 0x01001c0000047ab9 */ /* 0x000fe20000000a00 */
[----:B------:R-:W-:Y:S01]  /*5710*/  ULDC.64 UR6, c[0x4][0x8] ;  /* 0x0100020000067ab9 */ /* 0x000fe20000000a00 */
[----:B------:R-:W-:Y:S01]  /*5720*/  MOV R4, UR4 ;  /* 0x0000000400047c02 */ /* 0x000fe20008000f00 */
[----:B------:R2:W4:Y:S01]  /*5730*/  LDC.64 R14, c[0x4][R0] ;  /* 0x01000000000e7b82 */ /* 0x0005220000000a00 */
[----:B-1-3--:R-:W-:Y:S01]  /*5740*/  IMAD.U32 R5, RZ, RZ, UR5 ;  /* 0x00000005ff057e24 */ /* 0x00afe2000f8e00ff */
[----:B------:R-:W-:Y:S01]  /*5750*/  ULDC.64 UR4, c[0x4][0x78] ;  /* 0x01001e0000047ab9 */ /* 0x000fe20000000a00 */
[----:B------:R-:W-:Y:S01]  /*5760*/  MOV R10, UR6 ;  /* 0x00000006000a7c02 */ /* 0x000fe20008000f00 */
[----:B------:R-:W-:Y:S01]  /*5770*/  IMAD.U32 R7, RZ, RZ, UR5 ;  /* 0x00000005ff077e24 */ /* 0x000fe2000f8e00ff */
[----:B------:R-:W-:Y:S01]  /*5780*/  MOV R6, UR4 ;  /* 0x0000000400067c02 */ /* 0x000fe20008000f00 */
[----:B------:R-:W-:Y:S01]  /*5790*/  IMAD.U32 R11, RZ, RZ, UR7 ;  /* 0x00000007ff0b7e24 */ /* 0x000fe2000f8e00ff */
[----:B------:R-:W-:Y:S01]  /*57a0*/  MOV R8, 0x70 ;  /* 0x0000007000087802 */ /* 0x000fe20000000f00 */
[----:B------:R-:W-:Y:S01]  /*57b0*/  IMAD.MOV.U32 R12, RZ, RZ, 0x1 ;  /* 0x00000001ff0c7424 */ /* 0x000fe200078e00ff */
[----:B--2---:R-:W-:-:S07]  /*57c0*/  MOV R13, RZ ;  /* 0x000000ff000d7202 */ /* 0x004fce0000000f00 */
[----:B------:R-:W-:-:S07]  /*57d0*/  LEPC R20, `(.L_x_52) ;  /* 0x000000001014794e */ /* 0x000fce0000000000 */
[----:B----4-:R-:W-:Y:S05]  /*57e0*/  CALL.ABS.NOINC R14 ;  /* 0x000000000e007343 */ /* 0x010fea0003c00000 */
.L_x_52:
[----:B------:R-:W-:-:S13]  /*57f0*/  LOP3.LUT P0, RZ, R2, 0x9f, RZ, 0xc0, !PT ;  /* 0x0000009f02ff7812 */ /* 0x000fda000780c0ff */
[----:B------:R-:W-:Y:S05]  /*5800*/  @!P0 BRA `(.L_x_53) ;  /* 0x0000000000408947 */ /* 0x000fea0003800000 */
[----:B------:R-:W-:Y:S01]  /*5810*/  MOV R0, 0x0 ;  /* 0x0000000000007802 */ /* 0x000fe20000000f00 */
[----:B------:R-:W-:Y:S01]  /*5820*/  ULDC.64 UR4, c[0x4][0x70] ;  /* 0x01001c0000047ab9 */ /* 0x000fe20000000a00 */
[----:B------:R-:W-:Y:S01]  /*5830*/  ULDC.64 UR6, c[0x4][0x78] ;  /* 0x01001e0000067ab9 */ /* 0x000fe20000000a00 */
[----:B------:R-:W-:Y:S01]  /*5840*/  IMAD.U32 R4, RZ, RZ, UR4 ;  /* 0x00000004ff047e24 */ /* 0x000fe2000f8e00ff */
[----:B------:R2:W4:Y:S01]  /*5850*/  LDC.64 R14, c[0x4][R0] ;  /* 0x01000000000e7b82 */ /* 0x0005220000000a00 */
[----:B-1-3--:R-:W-:Y:S01]  /*5860*/  MOV R5, UR5 ;  /* 0x0000000500057c02 */ /* 0x00afe20008000f00 */
[----:B------:R-:W-:Y:S01]  /*5870*/  ULDC.64 UR4, c[0x4][0x10] ;  /* 0x0100040000047ab9 */ /* 0x000fe20000000a00 */
[----:B------:R-:W-:Y:S01]  /*5880*/  IMAD.U32 R6, RZ, RZ, UR6 ;  /* 0x00000006ff067e24 */ /* 0x000fe2000f8e00ff */
[----:B------:R-:W-:Y:S01]  /*5890*/  MOV R7, UR7 ;  /* 0x0000000700077c02 */ /* 0x000fe20008000f00 */
[----:B------:R-:W-:Y:S01]  /*58a0*/  IMAD.U32 R10, RZ, RZ, UR4 ;  /* 0x00000004ff0a7e24 */ /* 0x000fe2000f8e00ff */
[----:B------:R-:W-:Y:S01]  /*58b0*/  MOV R11, UR5 ;  /* 0x00000005000b7c02 */ /* 0x000fe20008000f00 */
[----:B------:R-:W-:Y:S01]  /*58c0*/  IMAD.MOV.U32 R8, RZ, RZ, 0x70 ;  /* 0x00000070ff087424 */ /* 0x000fe200078e00ff */
[----:B------:R-:W-:Y:S01]  /*58d0*/  MOV R12, 0x1 ;  /* 0x00000001000c7802 */ /* 0x000fe20000000f00 */
[----:B--2---:R-:W-:-:S07]  /*58e0*/  IMAD.MOV.U32 R13, RZ, RZ, RZ ;  /* 0x000000ffff0d7224 */ /* 0x004fce00078e00ff */
[----:B------:R-:W-:-:S07]  /*58f0*/  LEPC R20, `(.L_x_53) ;  /* 0x000000001014794e */ /* 0x000fce0000000000 */
[----:B----4-:R-:W-:Y:S05]  /*5900*/  CALL.ABS.NOINC R14 ;  /* 0x000000000e007343 */ /* 0x010fea0003c00000 */
.L_x_53:
[----:B-1-3--:R-:W1:Y:S01]  /*5910*/  S2R R5, SR_TID.X ;  /* 0x0000000000057919 */ /* 0x00ae620000002100 */
[----:B------:R-:W-:Y:S01]  /*5920*/  ULDC.64 UR4, c[0x0][0x730] ;  /* 0x0001cc0000047ab9 */ /* 0x000fe20000000a00 */
[----:B------:R-:W-:Y:S01]  /*5930*/  VIADD R16, R16, 0x1f ;  /* 0x0000001f10107836 */ /* 0x000fe20000000000 */
[----:B------:R-:W-:Y:S01]  /*5940*/  ISETP.NE.U32.AND P0, PT, RZ, UR4, PT ;  /* 0x00000004ff007c0c */ /* 0x000fe2000bf05070 */
[----:B------:R-:W-:-:S03]  /*5950*/  IMAD R17, R17, 0x10, R18 ;  /* 0x0000001011117824 */ /* 0x000fc600078e0212 */
[----:B------:R-:W-:-:S13]  /*5960*/  ISETP.NE.AND.EX P0, PT, RZ, UR5, PT, P0 ;  /* 0x00000005ff007c0c */ /* 0x000fda000bf05300 */
[----:B------:R-:W2:Y:S01]  /*5970*/  @P0 LDC R19, c[0x0][0x720] ;  /* 0x0001c800ff130b82 */ /* 0x000ea20000000800 */
[----:B------:R-:W-:Y:S02]  /*5980*/  ISETP.GT.U32.AND P0, PT, R16, 0x3e, PT ;  /* 0x0000003e1000780c */ /* 0x000fe40003f04070 */
[----:B-1----:R-:W-:Y:S02]  /*5990*/  SHF.L.U32 R0, R5, 0x4, RZ ;  /* 0x0000000405007819 */ /* 0x002fe400000006ff */
[----:B------:R-:W-:Y:S02]  /*59a0*/  SHF.R.U32.HI R3, RZ, 0x1, R5 ;  /* 0x00000001ff037819 */ /* 0x000fe40000011605 */
[C---:B------:R-:W-:Y:S02]  /*59b0*/  LOP3.LUT R4, R0.reuse, 0x40, RZ, 0xc0, !PT ;  /* 0x0000004000047812 */ /* 0x040fe400078ec0ff */
[----:B------:R-:W-:Y:S02]  /*59c0*/  LOP3.LUT R0, R0, 0x80, RZ, 0xc0, !PT ;  /* 0x0000008000007812 */ /* 0x000fe400078ec0ff */
[----:B------:R-:W-:-:S02]  /*59d0*/  LOP3.LUT R4, R4, 0x8, R3, 0xf8, !PT ;  /* 0x0000000804047812 */ /* 0x000fc400078ef803 */
[----:B------:R-:W-:Y:S02]  /*59e0*/  SHF.L.U32 R3, R5, 0x1, RZ ;  /* 0x0000000105037819 */ /* 0x000fe400000006ff */
[----:B------:R-:W-:Y:S01]  /*59f0*/  LEA R0, R17, R0, 0x4 ;  /* 0x0000000011007211 */ /* 0x000fe200078e20ff */
[-C--:B--2---:R-:W-:Y:S01]  /*5a00*/  FMUL R73, R73, R19.reuse ;  /* 0x0000001349497220 */ /* 0x084fe20000400000 */
[----:B------:R-:W-:Y:S01]  /*5a10*/  LOP3.LUT R3, R4, 0x8, R3, 0x78, !PT ;  /* 0x0000000804037812 */ /* 0x000fe200078e7803 */
[-C--:B------:R-:W-:Y:S01]  /*5a20*/  FMUL R4, R72, R19.reuse ;  /* 0x0000001348047220 */ /* 0x080fe20000400000 */
[-C--:B------:R-:W-:Y:S01]  /*5a30*/  FMUL R5, R74, R19.reuse ;  /* 0x000000134a057220 */ /* 0x080fe20000400000 */
[-C--:B------:R-:W-:Y:S01]  /*5a40*/  FMUL R6, R76, R19.reuse ;  /* 0x000000134c067220 */ /* 0x080fe20000400000 */
[-C--:B------:R-:W-:Y:S01]  /*5a50*/  FMUL R77, R77, R19.reuse ;  /* 0x000000134d4d7220 */ /* 0x080fe20000400000 */
[----:B------:R-:W-:Y:S02]  /*5a60*/  IMAD.IADD R3, R0, 0x1, R3 ;  /* 0x0000000100037824 */ /* 0x000fe400078e0203 */
        /* <DEDUP_REMOVED lines=19> */
[----:B------:R-:W-:-:S02]  /*5ba0*/  F2FP.BF16.F32.PACK_AB R4, R73, R4 ;  /* 0x000000044904723e */ /* 0x000fc400000010ff */
[----:B------:R-:W-:Y:S02]  /*5bb0*/  F2FP.BF16.F32.PACK_AB R5, R0, R5 ;  /* 0x000000050005723e */ /* 0x000fe400000010ff */
[----:B------:R-:W-:Y:S02]  /*5bc0*/  F2FP.BF16.F32.PACK_AB R6, R77, R6 ;  /* 0x000000064d06723e */ /* 0x000fe400000010ff */
[----:B------:R-:W-:Y:S01]  /*5bd0*/  F2FP.BF16.F32.PACK_AB R7, R8, R7 ;  /* 0x000000070807723e */ /* 0x000fe200000010ff */
[----:B------:R-:W-:Y:S06]  /*5be0*/  @P0 BRA `(.L_x_54) ;  /* 0x0000000000040947 */ /* 0x000fec0003800000 */
[----:B------:R-:W-:-:S04]  /*5bf0*/  DEPBAR.LE SB0, 0x1 ;  /* 0x000080400000791a */ /* 0x000fc80000000000 */
.L_x_54:
[----:B------:R-:W-:Y:S05]  /*5c00*/  WARPSYNC.ALL ;  /* 0x0000000000007948 */ /* 0x000fea0003800000 */
[----:B------:R-:W-:Y:S01]  /*5c10*/  BAR.SYNC.DEFER_BLOCKING 0x1, 0x80 ;  /* 0x0042000000007b1d */ /* 0x000fe20000010000 */
[----:B------:R-:W-:Y:S02]  /*5c20*/  LEA R3, R3, R2, 0x1 ;  /* 0x0000000203037211 */ /* 0x000fe400078e08ff */
[----:B------:R-:W-:Y:S02]  /*5c30*/  F2FP.BF16.F32.PACK_AB R9, R9, R10 ;  /* 0x0000000a0909723e */ /* 0x000fe400000010ff */
[----:B------:R-:W-:Y:S01]  /*5c40*/  F2FP.BF16.F32.PACK_AB R8, R65, R64 ;  /* 0x000000404108723e */ /* 0x000fe200000010ff */
[----:B------:R-:W-:Y:S01]  /*5c50*/  BSSY B0, `(.L_x_55) ;  /* 0x0000018000007945 */ /* 0x000fe20003800000 */
[----:B------:R-:W-:-:S02]  /*5c60*/  F2FP.BF16.F32.PACK_AB R10, R69, R68 ;  /* 0x00000044450a723e */ /* 0x000fc400000010ff */
[----:B------:R-:W-:Y:S01]  /*5c70*/  F2FP.BF16.F32.PACK_AB R11, R11, R12 ;  /* 0x0000000c0b0b723e */ /* 0x000fe200000010ff */
[----:B------:R1:W-:Y:S01]  /*5c80*/  STSM.16.M88.4 [R3], R4 ;  /* 0x0000000403007844 */ /* 0x0003e20000000200 */
[----:B------:R-:W-:Y:S01]  /*5c90*/  @!PT LDS RZ, [RZ] ;  /* 0x00000000fffff984 */ /* 0x000fe20000000800 */
[----:B------:R-:W-:Y:S01]  /*5ca0*/  @!PT LDS RZ, [RZ] ;  /* 0x00000000fffff984 */ /* 0x000fe20000000800 */
[----:B------:R-:W-:Y:S01]  /*5cb0*/  @!PT LDS RZ, [RZ] ;  /* 0x00000000fffff984 */ /* 0x000fe20000000800 */
[----:B------:R-:W-:Y:S01]  /*5cc0*/  @!PT LDS RZ, [RZ] ;  /* 0x00000000fffff984 */ /* 0x000fe20000000800 */
[----:B------:R2:W-:Y:S06]  /*5cd0*/  MEMBAR.ALL.CTA ;  /* 0x0000000000007992 */ /* 0x0005ec0000008000 */
[----:B--2---:R-:W2:Y:S02]  /*5ce0*/  FENCE.VIEW.ASYNC.S ;  /* 0x00000000000073c6 */ /* 0x004ea40000000000 */
[----:B--2---:R-:W-:Y:S06]  /*5cf0*/  BAR.SYNC.DEFER_BLOCKING 0x1, 0x80 ;  /* 0x0042000000007b1d */ /* 0x004fec0000010000 */
[----:B------:R-:W-:Y:S05]  /*5d00*/  @P0 BRA `(.L_x_56) ;  /* 0x0000000000300947 */ /* 0x000fea0003800000 */
[----:B------:R-:W2:Y:S01]  /*5d10*/  S2UR UR10, SR_CTAID.X ;  /* 0x00000000000a79c3 */ /* 0x000ea20000002500 */
[----:B------:R-:W-:Y:S01]  /*5d20*/  ULDC.64 UR4, c[0x0][0x198] ;  /* 0x0000660000047ab9 */ /* 0x000fe20000000a00 */
[----:B------:R-:W-:Y:S01]  /*5d30*/  R2UR UR8, R2 ;  /* 0x00000000020872ca */ /* 0x000fe200000e0000 */
[----:B------:R-:W-:Y:S01]  /*5d40*/  UIADD3 UR4, UP0, UR4, 0x670, URZ ;  /* 0x0000067004047890 */ /* 0x000fe2000ff1e03f */
[----:B------:R-:W-:Y:S01]  /*5d50*/  UMOV UR9, URZ ;  /* 0x0000003f00097c82 */ /* 0x000fe20008000000 */
[----:B------:R-:W-:Y:S02]  /*5d60*/  UMOV UR11, UR36 ;  /* 0x00000024000b7c82 */ /* 0x000fe40008000000 */
[----:B------:R-:W-:Y:S01]  /*5d70*/  UIADD3.X UR5, URZ, UR5, URZ, UP0, !UPT ;  /* 0x000000053f057290 */ /* 0x000fe200087fe43f */
[----:B------:R-:W-:Y:S01]  /*5d80*/  UMOV UR12, UR37 ;  /* 0x00000025000c7c82 */ /* 0x000fe20008000000 */
[----:B--2---:R-:W-:-:S09]  /*5d90*/  USHF.L.U32 UR10, UR10, 0x6, URZ ;  /* 0x000000060a0a7899 */ /* 0x004fd2000800063f */
[----:B------:R2:W-:Y:S01]  /*5da0*/  UTMASTG.4D [UR8], [UR4] ;  /* 0x00000008040073b5 */ /* 0x0005e20008018000 */
[----:B------:R0:W-:Y:S01]  /*5db0*/  UTMACMDFLUSH ;  /* 0x00000000000079b7 */ /* 0x0001e20000000000 */
[----:B--2---:R-:W-:-:S04]  /*5dc0*/  DEPBAR.LE SB0, 0x1 ;  /* 0x000080400000791a */ /* 0x004fc80000000000 */
.L_x_56:
[----:B------:R-:W-:Y:S05]  /*5dd0*/  BSYNC B0 ;  /* 0x0000000000007941 */ /* 0x000fea0003800000 */
.L_x_55:
[----:B------:R-:W-:Y:S01]  /*5de0*/  BAR.SYNC.DEFER_BLOCKING 0x1, 0x80 ;  /* 0x0042000000007b1d */ /* 0x000fe20000010000 */
[----:B------:R-:W-:Y:S02]  /*5df0*/  F2FP.BF16.F32.PACK_AB R13, R13, R14 ;  /* 0x0000000e0d0d723e */ /* 0x000fe400000010ff */
[----:B------:R-:W-:Y:S02]  /*5e00*/  F2FP.BF16.F32.PACK_AB R12, R57, R56 ;  /* 0x00000038390c723e */ /* 0x000fe400000010ff */
[----:B------:R-:W-:Y:S01]  /*5e10*/  F2FP.BF16.F32.PACK_AB R14, R61, R60 ;  /* 0x0000003c3d0e723e */ /* 0x000fe200000010ff */
[----:B------:R-:W-:Y:S01]  /*5e20*/  BSSY B0, `(.L_x_57) ;  /* 0x0000018000007945 */ /* 0x000fe20003800000 */
[----:B------:R-:W-:Y:S01]  /*5e30*/  F2FP.BF16.F32.PACK_AB R15, R15, R62 ;  /* 0x0000003e0f0f723e */ /* 0x000fe200000010ff */
[----:B------:R2:W-:Y:S01]  /*5e40*/  STSM.16.M88.4 [R3+0x800], R8 ;  /* 0x0008000803007844 */ /* 0x0005e20000000200 */
[----:B------:R-:W-:Y:S01]  /*5e50*/  @!PT LDS RZ, [RZ] ;  /* 0x00000000fffff984 */ /* 0x000fe20000000800 */
[----:B------:R-:W-:Y:S01]  /*5e60*/  @!PT LDS RZ, [RZ] ;  /* 0x00000000fffff984 */ /* 0x000fe20000000800 */
[----:B------:R-:W-:Y:S01]  /*5e70*/  @!PT LDS RZ, [RZ] ;  /* 0x00000000fffff984 */ /* 0x000fe20000000800 */
[----:B------:R-:W-:Y:S01]  /*5e80*/  @!PT LDS RZ, [RZ] ;  /* 0x00000000fffff984 */ /* 0x000fe20000000800 */
[----:B------:R3:W-:Y:S06]  /*5e90*/  MEMBAR.ALL.CTA ;  /* 0x0000000000007992 */ /* 0x0007ec0000008000 */
[----:B---3--:R-:W3:Y:S02]  /*5ea0*/  FENCE.VIEW.ASYNC.S ;  /* 0x00000000000073c6 */ /* 0x008ee40000000000 */
[----:B---3--:R-:W-:Y:S06]  /*5eb0*/  BAR.SYNC.DEFER_BLOCKING 0x1, 0x80 ;  /* 0x0042000000007b1d */ /* 0x008fec0000010000 */
[----:B------:R-:W-:Y:S05]  /*5ec0*/  @P0 BRA `(.L_x_58) ;  /* 0x0000000000340947 */ /* 0x000fea0003800000 */
[----:B------:R-:W3:Y:S01]  /*5ed0*/  S2UR UR10, SR_CTAID.X ;  /* 0x00000000000a79c3 */ /* 0x000ee20000002500 */
[----:B------:R-:W-:Y:S01]  /*5ee0*/  R2UR UR8, R2 ;  /* 0x00000000020872ca */ /* 0x000fe200000e0000 */
[----:B------:R-:W-:Y:S01]  /*5ef0*/  ULDC.64 UR4, c[0x0][0x198] ;  /* 0x0000660000047ab9 */ /* 0x000fe20000000a00 */
[----:B------:R-:W-:Y:S01]  /*5f00*/  UMOV UR9, 0x10 ;  /* 0x0000001000097882 */ /* 0x000fe20000000000 */
[----:B------:R-:W-:Y:S01]  /*5f10*/  UIADD3 UR4, UP0, UR4, 0x670, URZ ;  /* 0x0000067004047890 */ /* 0x000fe2000ff1e03f */
[----:B------:R-:W-:Y:S01]  /*5f20*/  UMOV UR11, UR36 ;  /* 0x00000024000b7c82 */ /* 0x000fe20008000000 */
[----:B------:R-:W-:Y:S02]  /*5f30*/  UMOV UR12, UR37 ;  /* 0x00000025000c7c82 */ /* 0x000fe40008000000 */
[----:B------:R-:W-:-:S06]  /*5f40*/  UIADD3.X UR5, URZ, UR5, URZ, UP0, !UPT ;  /* 0x000000053f057290 */ /* 0x000fcc00087fe43f */
[----:B------:R-:W-:Y:S02]  /*5f50*/  UIADD3 UR8, UR8, 0x800, URZ ;  /* 0x0000080008087890 */ /* 0x000fe4000fffe03f */
[----:B---3--:R-:W-:-:S09]  /*5f60*/  USHF.L.U32 UR10, UR10, 0x6, URZ ;  /* 0x000000060a0a7899 */ /* 0x008fd2000800063f */
[----:B------:R3:W-:Y:S01]  /*5f70*/  UTMASTG.4D [UR8], [UR4] ;  /* 0x00000008040073b5 */ /* 0x0007e20008018000 */
[----:B------:R0:W-:Y:S01]  /*5f80*/  UTMACMDFLUSH ;  /* 0x00000000000079b7 */ /* 0x0001e20000000000 */
[----:B---3--:R-:W-:-:S04]  /*5f90*/  DEPBAR.LE SB0, 0x1 ;  /* 0x000080400000791a */ /* 0x008fc80000000000 */
.L_x_58:
[----:B------:R-:W-:Y:S05]  /*5fa0*/  BSYNC B0 ;  /* 0x0000000000007941 */ /* 0x000fea0003800000 */
.L_x_57:
[----:B------:R-:W-:Y:S06]  /*5fb0*/  BAR.SYNC.DEFER_BLOCKING 0x1, 0x80 ;  /* 0x0042000000007b1d */ /* 0x000fec0000010000 */
[----:B------:R-:W-:Y:S01]  /*5fc0*/  BSSY B0, `(.L_x_59) ;  /* 0x0000015000007945 */ /* 0x000fe20003800000 */
[----:B------:R3:W-:Y:S01]  /*5fd0*/  STSM.16.M88.4 [R3], R12 ;  /* 0x0000000c03007844 */ /* 0x0007e20000000200 */
[----:B------:R-:W-:Y:S01]  /*5fe0*/  @!PT LDS RZ, [RZ] ;  /* 0x00000000fffff984 */ /* 0x000fe20000000800 */
[----:B------:R-:W-:Y:S01]  /*5ff0*/  @!PT LDS RZ, [RZ] ;  /* 0x00000000fffff984 */ /* 0x000fe20000000800 */
[----:B------:R-:W-:Y:S01]  /*6000*/  @!PT LDS RZ, [RZ] ;  /* 0x00000000fffff984 */ /* 0x000fe20000000800 */
[----:B------:R-:W-:Y:S01]  /*6010*/  @!PT LDS RZ, [RZ] ;  /* 0x00000000fffff984 */ /* 0x000fe20000000800 */
[----:B------:R4:W-:Y:S06]  /*6020*/  MEMBAR.ALL.CTA ;  /* 0x0000000000007992 */ /* 0x0009ec0000008000 */
[----:B----4-:R-:W4:Y:S02]  /*6030*/  FENCE.VIEW.ASYNC.S ;  /* 0x00000000000073c6 */ /* 0x010f240000000000 */
[----:B----4-:R-:W-:Y:S06]  /*6040*/  BAR.SYNC.DEFER_BLOCKING 0x1, 0x80 ;  /* 0x0042000000007b1d */ /* 0x010fec0000010000 */
[----:B------:R-:W-:Y:S05]  /*6050*/  @P0 BRA `(.L_x_60) ;  /* 0x00000000002c0947 */ /* 0x000fea0003800000 */
[----:B------:R-:W4:Y:S01]  /*6060*/  S2UR UR10, SR_CTAID.X ;  /* 0x00000000000a79c3 */ /* 0x000f220000002500 */
[----:B------:R-:W-:Y:S01]  /*6070*/  ULDC.64 UR4, c[0x0][0x198] ;  /* 0x0000660000047ab9 */ /* 0x000fe20000000a00 */
[----:B------:R-:W-:Y:S01]  /*6080*/  R2UR UR8, R2 ;  /* 0x00000000020872ca */ /* 0x000fe200000e0000 */
[----:B------:R-:W-:Y:S01]  /*6090*/  UIADD3 UR4, UP0, UR4, 0x670, URZ ;  /* 0x0000067004047890 */ /* 0x000fe2000ff1e03f */
[----:B------:R-:W-:Y:S01]  /*60a0*/  UMOV UR9, 0x20 ;  /* 0x0000002000097882 */ /* 0x000fe20000000000 */
[----:B------:R-:W-:Y:S02]  /*60b0*/  UMOV UR11, UR36 ;  /* 0x00000024000b7c82 */ /* 0x000fe40008000000 */
[----:B------:R-:W-:Y:S01]  /*60c0*/  UIADD3.X UR5, URZ, UR5, URZ, UP0, !UPT ;  /* 0x000000053f057290 */ /* 0x000fe200087fe43f */
[----:B------:R-:W-:Y:S01]  /*60d0*/  UMOV UR12, UR37 ;  /* 0x00000025000c7c82 */ /* 0x000fe20008000000 */
[----:B----4-:R-:W-:-:S09]  /*60e0*/  USHF.L.U32 UR10, UR10, 0x6, URZ ;  /* 0x000000060a0a7899 */ /* 0x010fd2000800063f */
[----:B------:R4:W-:Y:S02]  /*60f0*/  UTMASTG.4D [UR8], [UR4] ;  /* 0x00000008040073b5 */ /* 0x0009e40008018000 */
[----:B----4-:R0:W-:Y:S02]  /*6100*/  UTMACMDFLUSH ;  /* 0x00000000000079b7 */ /* 0x0101e40000000000 */
.L_x_60:
[----:B------:R-:W-:Y:S05]  /*6110*/  BSYNC B0 ;  /* 0x0000000000007941 */ /* 0x000fea0003800000 */
.L_x_59:
[----:B------:R-:W-:-:S04]  /*6120*/  DEPBAR.LE SB0, 0x0 ;  /* 0x000080000000791a */ /* 0x000fc80000000000 */
[----:B------:R-:W-:Y:S05]  /*6130*/  EXIT ;  /* 0x000000000000794d */ /* 0x000fea0003800000 */
.L_x_7:
[----:B-1----:R1:W2:Y:S02]  /*6140*/  SYNCS.PHASECHK.TRANS64.TRYWAIT P2, [R3+URZ+0x7848], R2 ;  /* 0x00784802030075a7 */ /* 0x0022a4000804017f */
[----:B--2---:R-:W-:Y:S05]  /*6150*/  @!P2 NANOSLEEP.SYNCS 0x989680 ;  /* 0x009896800000a95d */ /* 0x004fea0003900000 */
[----:B------:R-:W2:Y:S02]  /*6160*/  @!P2 SYNCS.PHASECHK.TRANS64 P2, [R3+URZ+0x7848], R2 ;  /* 0x007848020300a5a7 */ /* 0x000ea4000804007f */
[----:B--2---:R-:W-:Y:S05]  /*6170*/  @!P2 BRA `(.L_x_7) ;  /* 0xfffffffc00f0a947 */ /* 0x004fea000383ffff */
[----:B------:R-:W-:Y:S05]  /*6180*/  BRA `(.L_x_61) ;  /* 0xffffffa400507947 */ /* 0x000fea000383ffff */
.L_x_12:
[----:B-1----:R1:W2:Y:S02]  /*6190*/  SYNCS.PHASECHK.TRANS64.TRYWAIT P1, [R0+URZ+0x7820], R3 ;  /* 0x00782003000075a7 */ /* 0x0022a4000802017f */
[----:B--2---:R-:W-:Y:S05]  /*61a0*/  @!P1 NANOSLEEP.SYNCS 0x989680 ;  /* 0x009896800000995d */ /* 0x004fea0003900000 */
[----:B------:R-:W2:Y:S02]  /*61b0*/  @!P1 SYNCS.PHASECHK.TRANS64 P1, [R0+URZ+0x7820], R3 ;  /* 0x00782003000095a7 */ /* 0x000ea4000802007f */
[----:B--2---:R-:W-:Y:S05]  /*61c0*/  @!P1 BRA `(.L_x_12) ;  /* 0xfffffffc00f09947 */ /* 0x004fea000383ffff */
[----:B------:R-:W-:Y:S05]  /*61d0*/  BRA `(.L_x_62) ;  /* 0xffffffa8001c7947 */ /* 0x000fea000383ffff */
.L_x_14:
[----:B-1----:R1:W2:Y:S02]  /*61e0*/  SYNCS.PHASECHK.TRANS64.TRYWAIT P1, [R0+URZ+0x7820], R9 ;  /* 0x00782009000075a7 */ /* 0x0022a4000802017f */
[----:B--2---:R-:W-:Y:S05]  /*61f0*/  @!P1 NANOSLEEP.SYNCS 0x989680 ;  /* 0x009896800000995d */ /* 0x004fea0003900000 */
[----:B------:R-:W2:Y:S02]  /*6200*/  @!P1 SYNCS.PHASECHK.TRANS64 P1, [R0+URZ+0x7820], R9 ;  /* 0x00782009000095a7 */ /* 0x000ea4000802007f */
[----:B--2---:R-:W-:Y:S05]  /*6210*/  @!P1 BRA `(.L_x_14) ;  /* 0xfffffffc00f09947 */ /* 0x004fea000383ffff */
[----:B------:R-:W-:Y:S05]  /*6220*/  BRA `(.L_x_63) ;  /* 0xffffffa800ac7947 */ /* 0x000fea000383ffff */
.L_x_17:
[----:B-1----:R1:W2:Y:S02]  /*6230*/  SYNCS.PHASECHK.TRANS64.TRYWAIT P1, [R2+URZ+0x7820], R9 ;  /* 0x00782009020075a7 */ /* 0x0022a4000802017f */
[----:B--2---:R-:W-:Y:S05]  /*6240*/  @!P1 NANOSLEEP.SYNCS 0x989680 ;  /* 0x009896800000995d */ /* 0x004fea0003900000 */
[----:B------:R-:W2:Y:S02]  /*6250*/  @!P1 SYNCS.PHASECHK.TRANS64 P1, [R2+URZ+0x7820], R9 ;  /* 0x00782009020095a7 */ /* 0x000ea4000802007f */
[----:B--2---:R-:W-:Y:S05]  /*6260*/  @!P1 BRA `(.L_x_17) ;  /* 0xfffffffc00f09947 */ /* 0x004fea000383ffff */
[----:B------:R-:W-:Y:S05]  /*6270*/  BRA `(.L_x_64) ;  /* 0xffffffac00587947 */ /* 0x000fea000383ffff */
.L_x_19:
[----:B-1----:R1:W2:Y:S02]  /*6280*/  SYNCS.PHASECHK.TRANS64.TRYWAIT P1, [R9+URZ+0x7820], R2 ;  /* 0x00782002090075a7 */ /* 0x0022a4000802017f */
[----:B--2---:R-:W-:Y:S05]  /*6290*/  @!P1 NANOSLEEP.SYNCS 0x989680 ;  /* 0x009896800000995d */ /* 0x004fea0003900000 */
[----:B------:R-:W2:Y:S02]  /*62a0*/  @!P1 SYNCS.PHASECHK.TRANS64 P1, [R9+URZ+0x7820], R2 ;  /* 0x00782002090095a7 */ /* 0x000ea4000802007f */
[----:B--2---:R-:W-:Y:S05]  /*62b0*/  @!P1 BRA `(.L_x_19) ;  /* 0xfffffffc00f09947 */ /* 0x004fea000383ffff */
[----:B------:R-:W-:Y:S05]  /*62c0*/  BRA `(.L_x_65) ;  /* 0xffffffb000007947 */ /* 0x000fea000383ffff */
.L_x_21:
[----:B-1----:R1:W2:Y:S02]  /*62d0*/  SYNCS.PHASECHK.TRANS64.TRYWAIT P1, [R2+URZ+0x7840], R57 ;  /* 0x00784039020075a7 */ /* 0x0022a4000802017f */
[----:B--2---:R-:W-:Y:S05]  /*62e0*/  @!P1 NANOSLEEP.SYNCS 0x989680 ;  /* 0x009896800000995d */ /* 0x004fea0003900000 */
[----:B------:R-:W2:Y:S02]  /*62f0*/  @!P1 SYNCS.PHASECHK.TRANS64 P1, [R2+URZ+0x7840], R57 ;  /* 0x00784039020095a7 */ /* 0x000ea4000802007f */
[----:B--2---:R-:W-:Y:S05]  /*6300*/  @!P1 BRA `(.L_x_21) ;  /* 0xfffffffc00f09947 */ /* 0x004fea000383ffff */
[----:B------:R-:W-:Y:S05]  /*6310*/  BRA `(.L_x_66) ;  /* 0xffffffb000b07947 */ /* 0x000fea000383ffff */
.L_x_22:
[----:B--2---:R2:W3:Y:S02]  /*6320*/  SYNCS.PHASECHK.TRANS64.TRYWAIT P1, [R2+URZ+0x7800], R57 ;  /* 0x00780039020075a7 */ /* 0x0044e4000802017f */
[----:B---3--:R-:W-:Y:S05]  /*6330*/  @!P1 NANOSLEEP.SYNCS 0x989680 ;  /* 0x009896800000995d */ /* 0x008fea0003900000 */
[----:B------:R-:W3:Y:S02]  /*6340*/  @!P1 SYNCS.PHASECHK.TRANS64 P1, [R2+URZ+0x7800], R57 ;  /* 0x00780039020095a7 */ /* 0x000ee4000802007f */
[----:B---3--:R-:W-:Y:S05]  /*6350*/  @!P1 BRA `(.L_x_22) ;  /* 0xfffffffc00f09947 */ /* 0x008fea000383ffff */
[----:B------:R-:W-:Y:S05]  /*6360*/  BRA `(.L_x_67) ;  /* 0xffffffb000a87947 */ /* 0x000fea000383ffff */
.L_x_23:
[----:B--2---:R2:W3:Y:S02]  /*6370*/  SYNCS.PHASECHK.TRANS64.TRYWAIT P6, [R2+URZ+0x7808], R57 ;  /* 0x00780839020075a7 */ /* 0x0044e400080c017f */
[----:B---3--:R-:W-:Y:S05]  /*6380*/  @!P6 NANOSLEEP.SYNCS 0x989680 ;  /* 0x009896800000e95d */ /* 0x008fea0003900000 */
[----:B------:R-:W3:Y:S02]  /*6390*/  @!P6 SYNCS.PHASECHK.TRANS64 P6, [R2+URZ+0x7808], R57 ;  /* 0x007808390200e5a7 */ /* 0x000ee400080c007f */
[----:B---3--:R-:W-:Y:S05]  /*63a0*/  @!P6 BRA `(.L_x_23) ;  /* 0xfffffffc00f0e947 */ /* 0x008fea000383ffff */
[----:B------:R-:W-:Y:S05]  /*63b0*/  BRA `(.L_x_68) ;  /* 0xffffffbc00687947 */ /* 0x000fea000383ffff */
.L_x_25:
[----:B--2---:R2:W3:Y:S02]  /*63c0*/  SYNCS.PHASECHK.TRANS64.TRYWAIT P1, [R9+URZ+0x7800], R4 ;  /* 0x00780004090075a7 */ /* 0x0044e4000802017f */
[----:B---3--:R-:W-:Y:S05]  /*63d0*/  @!P1 NANOSLEEP.SYNCS 0x989680 ;  /* 0x009896800000995d */ /* 0x008fea0003900000 */
[----:B------:R-:W3:Y:S02]  /*63e0*/  @!P1 SYNCS.PHASECHK.TRANS64 P1, [R9+URZ+0x7800], R4 ;  /* 0x00780004090095a7 */ /* 0x000ee4000802007f */
[----:B---3--:R-:W-:Y:S05]  /*63f0*/  @!P1 BRA `(.L_x_25) ;  /* 0xfffffffc00f09947 */ /* 0x008fea000383ffff */
[----:B------:R-:W-:Y:S05]  /*6400*/  BRA `(.L_x_69) ;  /* 0xffffffc8003c7947 */ /* 0x000fea000383ffff */
.L_x_28:
[----:B-1----:R1:W2:Y:S02]  /*6410*/  SYNCS.PHASECHK.TRANS64.TRYWAIT P2, [R4+URZ+0x7820], R9 ;  /* 0x00782009040075a7 */ /* 0x0022a4000804017f */
[----:B--2---:R-:W-:Y:S05]  /*6420*/  @!P2 NANOSLEEP.SYNCS 0x989680 ;  /* 0x009896800000a95d */ /* 0x004fea0003900000 */
[----:B------:R-:W2:Y:S02]  /*6430*/  @!P2 SYNCS.PHASECHK.TRANS64 P2, [R4+URZ+0x7820], R9 ;  /* 0x007820090400a5a7 */ /* 0x000ea4000804007f */
[----:B--2---:R-:W-:Y:S05]  /*6440*/  @!P2 BRA `(.L_x_28) ;  /* 0xfffffffc00f0a947 */ /* 0x004fea000383ffff */
[----:B------:R-:W-:Y:S05]  /*6450*/  BRA `(.L_x_70) ;  /* 0xffffffc800a87947 */ /* 0x000fea000383ffff */
.L_x_31:
[----:B-1----:R1:W2:Y:S02]  /*6460*/  SYNCS.PHASECHK.TRANS64.TRYWAIT P2, [R83+URZ+0x7800], R20 ;  /* 0x00780014530075a7 */ /* 0x0022a4000804017f */
[----:B--2---:R-:W-:Y:S05]  /*6470*/  @!P2 NANOSLEEP.SYNCS 0x989680 ;  /* 0x009896800000a95d */ /* 0x004fea0003900000 */
[----:B------:R-:W2:Y:S02]  /*6480*/  @!P2 SYNCS.PHASECHK.TRANS64 P2, [R83+URZ+0x7800], R20 ;  /* 0x007800145300a5a7 */ /* 0x000ea4000804007f */
[----:B--2---:R-:W-:Y:S05]  /*6490*/  @!P2 BRA `(.L_x_31) ;  /* 0xfffffffc00f0a947 */ /* 0x004fea000383ffff */
[----:B------:R-:W-:Y:S05]  /*64a0*/  BRA `(.L_x_71) ;  /* 0xffffffd000607947 */ /* 0x000fea000383ffff */
.L_x_35:
[----:B-1----:R1:W2:Y:S02]  /*64b0*/  SYNCS.PHASECHK.TRANS64.TRYWAIT P1, [R10+URZ+0x7820], R19 ;  /* 0x007820130a0075a7 */ /* 0x0022a4000802017f */
[----:B--2---:R-:W-:Y:S05]  /*64c0*/  @!P1 NANOSLEEP.SYNCS 0x989680 ;  /* 0x009896800000995d */ /* 0x004fea0003900000 */
[----:B------:R-:W2:Y:S02]  /*64d0*/  @!P1 SYNCS.PHASECHK.TRANS64 P1, [R10+URZ+0x7820], R19 ;  /* 0x007820130a0095a7 */ /* 0x000ea4000802007f */
[----:B--2---:R-:W-:Y:S05]  /*64e0*/  @!P1 BRA `(.L_x_35) ;  /* 0xfffffffc00f09947 */ /* 0x004fea000383ffff */
[----:B------:R-:W-:Y:S05]  /*64f0*/  BRA `(.L_x_72) ;  /* 0xffffffe400787947 */ /* 0x000fea000383ffff */
        .weak           $__internal_0_$__cuda_sm20_rcp_rn_f32_slowpath
        .type           $__internal_0_$__cuda_sm20_rcp_rn_f32_slowpath,@function
        .size           $__internal_0_$__cuda_sm20_rcp_rn_f32_slowpath,(.L_x_78 - $__internal_0_$__cuda_sm20_rcp_rn_f32_slowpath)
$__internal_0_$__cuda_sm20_rcp_rn_f32_slowpath:
[----:B------:R-:W-:Y:S01]  /*6500*/  IMAD.SHL.U32 R0, R3, 0x2, RZ ;  /* 0x0000000203007824 */ /* 0x000fe200078e00ff */
[----:B------:R-:W-:Y:S04]  /*6510*/  BSSY B2, `(.L_x_73) ;  /* 0x0000030000027945 */ /* 0x000fe80003800000 */
[----:B------:R-:W-:-:S04]  /*6520*/  SHF.R.U32.HI R17, RZ, 0x18, R0 ;  /* 0x00000018ff117819 */ /* 0x000fc80000011600 */
[----:B------:R-:W-:-:S13]  /*6530*/  ISETP.NE.U32.AND P0, PT, R17, RZ, PT ;  /* 0x000000ff1100720c */ /* 0x000fda0003f05070 */
[----:B------:R-:W-:Y:S05]  /*6540*/  @P0 BRA `(.L_x_74) ;  /* 0x0000000000280947 */ /* 0x000fea0003800000 */
[----:B------:R-:W-:-:S04]  /*6550*/  SHF.L.U32 R0, R3, 0x1, RZ ;  /* 0x0000000103007819 */ /* 0x000fc800000006ff */
[----:B------:R-:W-:-:S13]  /*6560*/  ISETP.NE.AND P0, PT, R0, RZ, PT ;  /* 0x000000ff0000720c */ /* 0x000fda0003f05270 */
[----:B------:R-:W-:Y:S01]  /*6570*/  @P0 FFMA R11, R3, 1.84467440737095516160e+19, RZ ;  /* 0x5f800000030b0823 */ /* 0x000fe200000000ff */
[----:B------:R-:W-:Y:S08]  /*6580*/  @!P0 MUFU.RCP R10, R3 ;  /* 0x00000003000a8308 */ /* 0x000ff00000001000 */
[----:B------:R-:W1:Y:S02]  /*6590*/  @P0 MUFU.RCP R0, R11 ;  /* 0x0000000b00000308 */ /* 0x000e640000001000 */
[----:B-1----:R-:W-:-:S04]  /*65a0*/  @P0 FFMA R12, R11, R0, -1 ;  /* 0xbf8000000b0c0423 */ /* 0x002fc80000000000 */
[----:B------:R-:W-:-:S04]  /*65b0*/  @P0 FADD.FTZ R13, -R12, -RZ ;  /* 0x800000ff0c0d0221 */ /* 0x000fc80000010100 */
[----:B------:R-:W-:-:S04]  /*65c0*/  @P0 FFMA R0, R0, R13, R0 ;  /* 0x0000000d00000223 */ /* 0x000fc80000000000 */
[----:B------:R-:W-:Y:S01]  /*65d0*/  @P0 FFMA R10, R0, 1.84467440737095516160e+19, RZ ;  /* 0x5f800000000a0823 */ /* 0x000fe200000000ff */
[----:B------:R-:W-:Y:S06]  /*65e0*/  BRA `(.L_x_75) ;  /* 0x0000000000887947 */ /* 0x000fec0003800000 */
.L_x_74:
[----:B------:R-:W-:-:S05]  /*65f0*/  VIADD R20, R17, 0xffffff03 ;  /* 0xffffff0311147836 */ /* 0x000fca0000000000 */
[----:B------:R-:W-:-:S13]  /*6600*/  ISETP.GT.U32.AND P0, PT, R20, 0x1, PT ;  /* 0x000000011400780c */ /* 0x000fda0003f04070 */
[----:B------:R-:W-:Y:S05]  /*6610*/  @P0 BRA `(.L_x_76) ;  /* 0x0000000000780947 */ /* 0x000fea0003800000 */
[----:B------:R-:W-:Y:S02]  /*6620*/  LOP3.LUT R0, R3, 0x7fffff, RZ, 0xc0, !PT ;  /* 0x007fffff03007812 */ /* 0x000fe400078ec0ff */
[----:B------:R-:W-:Y:S02]  /*6630*/  MOV R13, 0x3 ;  /* 0x00000003000d7802 */ /* 0x000fe40000000f00 */
[----:B------:R-:W-:Y:S02]  /*6640*/  LOP3.LUT R0, R0, 0x3f800000, RZ, 0xfc, !PT ;  /* 0x3f80000000007812 */ /* 0x000fe400078efcff */
[----:B------:R-:W-:Y:S02]  /*6650*/  SHF.L.U32 R13, R13, R20, RZ ;  /* 0x000000140d0d7219 */ /* 0x000fe400000006ff */
[----:B------:R-:W1:Y:S02]  /*6660*/  MUFU.RCP R11, R0 ;  /* 0x00000000000b7308 */ /* 0x000e640000001000 */
[----:B-1----:R-:W-:-:S04]  /*6670*/  FFMA R10, R0, R11, -1 ;  /* 0xbf800000000a7423 */ /* 0x002fc8000000000b */
[----:B------:R-:W-:-:S04]  /*6680*/  FADD.FTZ R10, -R10, -RZ ;  /* 0x800000ff0a0a7221 */ /* 0x000fc80000010100 */
[CCC-:B------:R-:W-:Y:S01]  /*6690*/  FFMA.RM R12, R11.reuse, R10.reuse, R11.reuse ;  /* 0x0000000a0b0c7223 */ /* 0x1c0fe2000000400b */
[----:B------:R-:W-:-:S04]  /*66a0*/  FFMA.RP R11, R11, R10, R11 ;  /* 0x0000000a0b0b7223 */ /* 0x000fc8000000800b */
[C---:B------:R-:W-:Y:S02]  /*66b0*/  LOP3.LUT R10, R12.reuse, 0x7fffff, RZ, 0xc0, !PT ;  /* 0x007fffff0c0a7812 */ /* 0x040fe400078ec0ff */
[----:B------:R-:W-:Y:S02]  /*66c0*/  FSETP.NEU.FTZ.AND P0, PT, R12, R11, PT ;  /* 0x0000000b0c00720b */ /* 0x000fe40003f1d000 */
[----:B------:R-:W-:Y:S02]  /*66d0*/  LOP3.LUT R10, R10, 0x800000, RZ, 0xfc, !PT ;  /* 0x008000000a0a7812 */ /* 0x000fe400078efcff */
[----:B------:R-:W-:Y:S02]  /*66e0*/  SEL R11, RZ, 0xffffffff, !P0 ;  /* 0xffffffffff0b7807 */ /* 0x000fe40004000000 */
[----:B------:R-:W-:-:S03]  /*66f0*/  LOP3.LUT R13, R13, R10, RZ, 0xc0, !PT ;  /* 0x0000000a0d0d7212 */ /* 0x000fc600078ec0ff */
[----:B------:R-:W-:Y:S01]  /*6700*/  IMAD.MOV R11, RZ, RZ, -R11 ;  /* 0x000000ffff0b7224 */ /* 0x000fe200078e0a0b */
[----:B------:R-:W-:-:S04]  /*6710*/  SHF.R.U32.HI R13, RZ, R20, R13 ;  /* 0x00000014ff0d7219 */ /* 0x000fc8000001160d */
[--C-:B------:R-:W-:Y:S01]  /*6720*/  LOP3.LUT P1, RZ, R11, R20, R10.reuse, 0xf8, !PT ;  /* 0x000000140bff7212 */ /* 0x100fe2000782f80a */
[----:B------:R-:W-:Y:S01]  /*6730*/  VIADD R11, R17, 0xffffff04 ;  /* 0xffffff04110b7836 */ /* 0x000fe20000000000 */
[C---:B------:R-:W-:Y:S02]  /*6740*/  LOP3.LUT P0, RZ, R13.reuse, 0x1, RZ, 0xc0, !PT ;  /* 0x000000010dff7812 */ /* 0x040fe4000780c0ff */
[----:B------:R-:W-:Y:S02]  /*6750*/  LOP3.LUT P2, RZ, R13, 0x2, RZ, 0xc0, !PT ;  /* 0x000000020dff7812 */ /* 0x000fe4000784c0ff */
[----:B------:R-:W-:Y:S02]  /*6760*/  SHF.R.U32.HI R10, RZ, R11, R10 ;  /* 0x0000000bff0a7219 */ /* 0x000fe4000001160a */
[----:B------:R-:W-:Y:S02]  /*6770*/  PLOP3.LUT P0, PT, P0, P1, P2, 0xe0, 0x0 ;  /* 0x000000000000781c */ /* 0x000fe40000703c20 */
[----:B------:R-:W-:-:S02]  /*6780*/  LOP3.LUT P1, RZ, R3, 0x7fffff, RZ, 0xc0, !PT ;  /* 0x007fffff03ff7812 */ /* 0x000fc4000782c0ff */
[----:B------:R-:W-:-:S04]  /*6790*/  SEL R0, RZ, 0x1, !P0 ;  /* 0x00000001ff007807 */ /* 0x000fc80004000000 */
[----:B------:R-:W-:-:S04]  /*67a0*/  IADD3 R0, -R0, RZ, RZ ;  /* 0x000000ff00007210 */ /* 0x000fc80007ffe1ff */
[----:B------:R-:W-:-:S13]  /*67b0*/  ISETP.GE.AND P0, PT, R0, RZ, PT ;  /* 0x000000ff0000720c */ /* 0x000fda0003f06270 */
[----:B------:R-:W-:-:S05]  /*67c0*/  @!P0 IADD3 R10, R10, 0x1, RZ ;  /* 0x000000010a0a8810 */ /* 0x000fca0007ffe0ff */
[----:B------:R-:W-:-:S05]  /*67d0*/  @!P1 IMAD.SHL.U32 R10, R10, 0x2, RZ ;  /* 0x000000020a0a9824 */ /* 0x000fca00078e00ff */
[----:B------:R-:W-:Y:S01]  /*67e0*/  LOP3.LUT R10, R10, 0x80000000, R3, 0xf8, !PT ;  /* 0x800000000a0a7812 */ /* 0x000fe200078ef803 */
[----:B------:R-:W-:Y:S06]  /*67f0*/  BRA `(.L_x_75) ;  /* 0x0000000000047947 */ /* 0x000fec0003800000 */
.L_x_76:
[----:B------:R1:W2:Y:S02]  /*6800*/  MUFU.RCP R10, R3 ;  /* 0x00000003000a7308 */ /* 0x0002a40000001000 */
.L_x_75:
[----:B------:R-:W-:Y:S05]  /*6810*/  BSYNC B2 ;  /* 0x0000000000027941 */ /* 0x000fea0003800000 */
.L_x_73:
[----:B--2---:R-:W-:Y:S01]  /*6820*/  MOV R0, R10 ;  /* 0x0000000a00007202 */ /* 0x004fe20000000f00 */
[----:B------:R-:W-:Y:S01]  /*6830*/  IMAD.MOV.U32 R10, RZ, RZ, R14 ;  /* 0x000000ffff0a7224 */ /* 0x000fe200078e000e */
[----:B------:R-:W-:-:S04]  /*6840*/  MOV R11, 0x0 ;  /* 0x00000000000b7802 */ /* 0x000fc80000000f00 */
[----:B-1----:R-:W-:Y:S05]  /*6850*/  RET.REL.NODEC R10 `(_ZN7cutlass13device_kernelINS_4fmha6kernel13FmhaKernelTmaINS1_10collective15FmhaMainloopTmaINS_10bfloat16_tEfN4cute5tupleIJNS7_1CILi64EEESA_NS9_ILi48EEEEEENS4_13DefaultFusionEJEEENS4_15FmhaFwdEpilogueIS6_fNS8_IJSA_SB_SA_EEEEEJEEEEEvNT_6ParamsE) ;  /* 0xffffff940ae87950 */ /* 0x002fea0003c3ffff */
.L_x_77:
[----:B------:R-:W-:-:S00]  /*6860*/  BRA `(.L_x_77) ;  /* 0xfffffffc00fc7947 */ /* 0x000fc0000383ffff */
[----:B------:R-:W-:-:S00]  /*6870*/  NOP ;  /* 0x0000000000007918 */ /* 0x000fc00000000000 */
        /* <DEDUP_REMOVED lines=8> */
.L_x_78:


//--------------------- .nv.global.init           --------------------------
	.section	.nv.global.init,"aw",@progbits
.nv.global.init:
	.type		$str$23,@object
	.size		$str$23,($str$24 - $str$23)
$str$23:
        /*0000*/ 	.byte	0x28, 0x61, 0x64, 0x64, 0x72, 0x65, 0x73, 0x73, 0x20, 0x26, 0x20, 0x6d, 0x61, 0x73, 0x6b, 0x29
        /*0010*/ 	.byte	0x20, 0x3d, 0x3d, 0x20, 0x30, 0x00
	.type		$str$24,@object
	.size		$str$24,(__unnamed_1 - $str$24)
$str$24:
        /*0016*/ 	.byte	0x2f, 0x74, 0x6d, 0x70, 0x2f, 0x63, 0x75, 0x74, 0x6c, 0x61, 0x73, 0x73, 0x5f, 0x73, 0x77, 0x65
        /*0026*/ 	.byte	0x65, 0x70, 0x5f, 0x73, 0x72, 0x63, 0x2f, 0x69, 0x6e, 0x63, 0x6c, 0x75, 0x64, 0x65, 0x2f, 0x63
        /*0036*/ 	.byte	0x75, 0x74, 0x65, 0x2f, 0x70, 0x6f, 0x69, 0x6e, 0x74, 0x65, 0x72, 0x5f, 0x66, 0x6c, 0x61, 0x67
        /*0046*/ 	.byte	0x67, 0x65, 0x64, 0x2e, 0x68, 0x70, 0x70, 0x00
	.type		__unnamed_1,@object
	.size		__unnamed_1,(__unnamed_2 - __unnamed_1)
__unnamed_1:
        /*004e*/ 	.byte	0x61, 0x75, 0x74, 0x6f, 0x20, 0x63, 0x75, 0x74, 0x65, 0x3a, 0x3a, 0x61, 0x73, 0x5f, 0x70, 0x6f
        /* <DEDUP_REMOVED lines=27> */
        /*020e*/ 	.byte	0x31, 0x30, 0x32, 0x34, 0x3e, 0x3e, 0x3e, 0x3e, 0x3e, 0x5d, 0x00
	.type		__unnamed_2,@object
	.size		__unnamed_2,(.L_1 - __unnamed_2)
__unnamed_2:
        /* <DEDUP_REMOVED lines=29> */
.L_1:


//--------------------- .nv.shared._ZN7cutlass13device_kernelINS_4fmha6kernel13FmhaKernelTmaINS1_10collective15FmhaMainloopTmaINS_10bfloat16_tEfN4cute5tupleIJNS7_1CILi64EEESA_NS9_ILi48EEEEEENS4_13DefaultFusionEJEEENS4_15FmhaFwdEpilogueIS6_fNS8_IJSA_SB_SA_EEEEEJEEEEEvNT_6ParamsE --------------------------
	.section	.nv.shared._ZN7cutlass13device_kernelINS_4fmha6kernel13FmhaKernelTmaINS1_10collective15FmhaMainloopTmaINS_10bfloat16_tEfN4cute5tupleIJNS7_1CILi64EEESA_NS9_ILi48EEEEEENS4_13DefaultFusionEJEEENS4_15FmhaFwdEpilogueIS6_fNS8_IJSA_SB_SA_EEEEEJEEEEEvNT_6ParamsE,"aw",@nobits
	.sectionflags	@""
	.align	16
	.zero		1024


//--------------------- .nv.shared.reserved.0     --------------------------
	.section	.nv.shared.reserved.0,"aw",@nobits
	.weak		__nv_reservedSMEM_offset_0_alias
	.size		__nv_reservedSMEM_offset_0_alias, 0, 0
	.other		__nv_reservedSMEM_offset_0_alias,@"STO_CUDA_RESERVED_SHARED STV_DEFAULT"
__nv_reservedSMEM_offset_0_alias:
	.zero		0


//--------------------- .nv.global                --------------------------
	.section	.nv.global,"aw",@nobits
.nv.global:
	.type		_ZN39_INTERNAL_ee936907_4_k_cu_1fd0d0f2_27534cute1_E,@object
	.size		_ZN39_INTERNAL_ee936907_4_k_cu_1fd0d0f2_27534cute1_E,(_ZN39_INTERNAL_ee936907_4_k_cu_1fd0d0f2_27534cuda3std3__45__cpo6cbeginE - _ZN39_INTERNAL_ee936907_4_k_cu_1fd0d0f2_27534cute1_E)
_ZN39_INTERNAL_ee936907_4_k_cu_1fd0d0f2_27534cute1_E:
	.zero		1
	.type		_ZN39_INTERNAL_ee936907_4_k_cu_1fd0d0f2_27534cuda3std3__45__cpo6cbeginE,@object
	.size		_ZN39_INTERNAL_ee936907_4_k_cu_1fd0d0f2_27534cuda3std3__45__cpo6cbeginE,(_ZN39_INTERNAL_ee936907_4_k_cu_1fd0d0f2_27534cuda3std3__48in_placeE - _ZN39_INTERNAL_ee936907_4_k_cu_1fd0d0f2_27534cuda3std3__45__cpo6cbeginE)
_ZN39_INTERNAL_ee936907_4_k_cu_1fd0d0f2_27534cuda3std3__45__cpo6cbeginE:
	.zero		1
	.type		_ZN39_INTERNAL_ee936907_4_k_cu_1fd0d0f2_27534cuda3std3__48in_placeE,@object
	.size		_ZN39_INTERNAL_ee936907_4_k_cu_1fd0d0f2_27534cuda3std3__48in_placeE,(_ZN39_INTERNAL_ee936907_4_k_cu_1fd0d0f2_27534cuda3std6ranges3__45__cpo9iter_moveE - _ZN39_INTERNAL_ee936907_4_k_cu_1fd0d0f2_27534cuda3std3__48in_placeE)
_ZN39_INTERNAL_ee936907_4_k_cu_1fd0d0f2_27534cuda3std3__48in_placeE:
	.zero		1
	.type		_ZN39_INTERNAL_ee936907_4_k_cu_1fd0d0f2_27534cuda3std6ranges3__45__cpo9iter_moveE,@object
	.size		_ZN39_INTERNAL_ee936907_4_k_cu_1fd0d0f2_27534cuda3std6ranges3__45__cpo9iter_moveE,(_ZN39_INTERNAL_ee936907_4_k_cu_1fd0d0f2_27534cuda3std3__45__cpo5beginE - _ZN39_INTERNAL_ee936907_4_k_cu_1fd0d0f2_27534cuda3std6ranges3__45__cpo9iter_moveE)
_ZN39_INTERNAL_ee936907_4_k_cu_1fd0d0f2_27534cuda3std6ranges3__45__cpo9iter_moveE:
	.zero		1
	.type		_ZN39_INTERNAL_ee936907_4_k_cu_1fd0d0f2_27534cuda3std3__45__cpo5beginE,@object
	.size		_ZN39_INTERNAL_ee936907_4_k_cu_1fd0d0f2_27534cuda3std3__45__cpo5beginE,(_ZN39_INTERNAL_ee936907_4_k_cu_1fd0d0f2_27534cuda3std3__441_GLOBAL__N__ee936907_4_k_cu_1fd0d0f2_27536ignoreE - _ZN39_INTERNAL_ee936907_4_k_cu_1fd0d0f2_27534cuda3std3__45__cpo5beginE)
_ZN39_INTERNAL_ee936907_4_k_cu_1fd0d0f2_27534cuda3std3__45__cpo5beginE:
	.zero		1
	.type		_ZN39_INTERNAL_ee936907_4_k_cu_1fd0d0f2_27534cuda3std3__441_GLOBAL__N__ee936907_4_k_cu_1fd0d0f2_27536ignoreE,@object
	.size		_ZN39_INTERNAL_ee936907_4_k_cu_1fd0d0f2_27534cuda3std3__441_GLOBAL__N__ee936907_4_k_cu_1fd0d0f2_27536ignoreE,(_ZN39_INTERNAL_ee936907_4_k_cu_1fd0d0f2_27534cute7productE - _ZN39_INTERNAL_ee936907_4_k_cu_1fd0d0f2_27534cuda3std3__441_GLOBAL__N__ee936907_4_k_cu_1fd0d0f2_27536ignoreE)
_ZN39_INTERNAL_ee936907_4_k_cu_1fd0d0f2_27534cuda3std3__441_GLOBAL__N__ee936907_4_k_cu_1fd0d0f2_27536ignoreE:
	.zero		1
	.type		_ZN39_INTERNAL_ee936907_4_k_cu_1fd0d0f2_27534cute7productE,@object
	.size		_ZN39_INTERNAL_ee936907_4_k_cu_1fd0d0f2_27534cute7productE,(_ZN39_INTERNAL_ee936907_4_k_cu_1fd0d0f2_27534cuda3std3__45__cpo3endE - _ZN39_INTERNAL_ee936907_4_k_cu_1fd0d0f2_27534cute7productE)
_ZN39_INTERNAL_ee936907_4_k_cu_1fd0d0f2_27534cute7productE:
	.zero		1
	.type		_ZN39_INTERNAL_ee936907_4_k_cu_1fd0d0f2_27534cuda3std3__45__cpo3endE,@object
	.size		_ZN39_INTERNAL_ee936907_4_k_cu_1fd0d0f2_27534cuda3std3__45__cpo3endE,(_ZN39_INTERNAL_ee936907_4_k_cu_1fd0d0f2_27534cuda3std3__419piecewise_constructE - _ZN39_INTERNAL_ee936907_4_k_cu_1fd0d0f2_27534cuda3std3__45__cpo3endE)
_ZN39_INTERNAL_ee936907_4_k_cu_1fd0d0f2_27534cuda3std3__45__cpo3endE:
	.zero		1
	.type		_ZN39_INTERNAL_ee936907_4_k_cu_1fd0d0f2_27534cuda3std3__419piecewise_constructE,@object
	.size		_ZN39_INTERNAL_ee936907_4_k_cu_1fd0d0f2_27534cuda3std3__419piecewise_constructE,(_ZN39_INTERNAL_ee936907_4_k_cu_1fd0d0f2_27534cuda3std3__45__cpo4cendE - _ZN39_INTERNAL_ee936907_4_k_cu_1fd0d0f2_27534cuda3std3__419piecewise_constructE)
_ZN39_INTERNAL_ee936907_4_k_cu_1fd0d0f2_27534cuda3std3__419piecewise_constructE:
	.zero		1
	.type		_ZN39_INTERNAL_ee936907_4_k_cu_1fd0d0f2_27534cuda3std3__45__cpo4cendE,@object
	.size		_ZN39_INTERNAL_ee936907_4_k_cu_1fd0d0f2_27534cuda3std3__45__cpo4cendE,(_ZN39_INTERNAL_ee936907_4_k_cu_1fd0d0f2_27534cuda3std6ranges3__45__cpo4swapE - _ZN39_INTERNAL_ee936907_4_k_cu_1fd0d0f2_27534cuda3std3__45__cpo4cendE)
_ZN39_INTERNAL_ee936907_4_k_cu_1fd0d0f2_27534cuda3std3__45__cpo4cendE:
	.zero		1
	.type		_ZN39_INTERNAL_ee936907_4_k_cu_1fd0d0f2_27534cuda3std6ranges3__45__cpo4swapE,@object
	.size		_ZN39_INTERNAL_ee936907_4_k_cu_1fd0d0f2_27534cuda3std6ranges3__45__cpo4swapE,(.L_9 - _ZN39_INTERNAL_ee936907_4_k_cu_1fd0d0f2_27534cuda3std6ranges3__45__cpo4swapE)
_ZN39_INTERNAL_ee936907_4_k_cu_1fd0d0f2_27534cuda3std6ranges3__45__cpo4swapE:
	.zero		1
.L_9:


//--------------------- .nv.constant0._ZN7cutlass13device_kernelINS_4fmha6kernel13FmhaKernelTmaINS1_10collective15FmhaMainloopTmaINS_10bfloat16_tEfN4cute5tupleIJNS7_1CILi64EEESA_NS9_ILi48EEEEEENS4_13DefaultFusionEJEEENS4_15FmhaFwdEpilogueIS6_fNS8_IJSA_SB_SA_EEEEEJEEEEEvNT_6ParamsE --------------------------
	.section	.nv.constant0._ZN7cutlass13device_kernelINS_4fmha6kernel13FmhaKernelTmaINS1_10collective15FmhaMainloopTmaINS_10bfloat16_tEfN4cute5tupleIJNS7_1CILi64EEESA_NS9_ILi48EEEEEENS4_13DefaultFusionEJEEENS4_15FmhaFwdEpilogueIS6_fNS8_IJSA_SB_SA_EEEEEJEEEEEvNT_6ParamsE,"a",@progbits
	.sectionflags	@""
	.align	4
.nv.constant0._ZN7cutlass13device_kernelINS_4fmha6kernel13FmhaKernelTmaINS1_10collective15FmhaMainloopTmaINS_10bfloat16_tEfN4cute5tupleIJNS7_1CILi64EEESA_NS9_ILi48EEEEEENS4_13DefaultFusionEJEEENS4_15FmhaFwdEpilogueIS6_fNS8_IJSA_SB_SA_EEEEEJEEEEEvNT_6ParamsE:
	.zero		2688


//--------------------- SYMBOLS --------------------------

	.type		.nv.reservedSmem.offset0,@object
	.size		.nv.reservedSmem.offset0,0x4
	.type		__assertfail,@function
